//
// Generated by NVIDIA NVVM Compiler
//
// Compiler Build ID: CL-36424714
// Cuda compilation tools, release 13.0, V13.0.88
// Based on NVVM 20.0.0
//

.version 9.0
.target sm_100
.address_size 64

	// .globl	evaluation
.global .align 1 .b8 truth_values[3000000];
.global .align 8 .b8 links[72000000];

.visible .entry evaluation(
	.param .u64 .ptr .align 1 evaluation_param_0,
	.param .u64 .ptr .align 1 evaluation_param_1,
	.param .u64 .ptr .align 1 evaluation_param_2,
	.param .u64 .ptr .align 1 evaluation_param_3,
	.param .u64 .ptr .align 1 evaluation_param_4,
	.param .u64 .ptr .align 1 evaluation_param_5,
	.param .u32 evaluation_param_6,
	.param .u32 evaluation_param_7,
	.param .u64 .ptr .align 1 evaluation_param_8,
	.param .u64 .ptr .align 1 evaluation_param_9,
	.param .u64 .ptr .align 1 evaluation_param_10,
	.param .u64 .ptr .align 1 evaluation_param_11,
	.param .u64 .ptr .align 1 evaluation_param_12,
	.param .u64 .ptr .align 1 evaluation_param_13,
	.param .u64 .ptr .align 1 evaluation_param_14,
	.param .u64 .ptr .align 1 evaluation_param_15,
	.param .u64 .ptr .align 1 evaluation_param_16,
	.param .u64 .ptr .align 1 evaluation_param_17,
	.param .u64 .ptr .align 1 evaluation_param_18,
	.param .u64 .ptr .align 1 evaluation_param_19,
	.param .u64 .ptr .align 1 evaluation_param_20,
	.param .u32 evaluation_param_21,
	.param .u32 evaluation_param_22
)
{
	.local .align 16 .b8 	__local_depot0[112];
	.reg .b64 	%SP;
	.reg .b64 	%SPL;
	.reg .pred 	%p<181>;
	.reg .b16 	%rs<73>;
	.reg .b32 	%r<220>;
	.reg .b64 	%rd<303>;
	.reg .b64 	%fd<20>;

	mov.u64 	%SPL, __local_depot0;
	ld.param.u64 	%rd106, [evaluation_param_0];
	ld.param.u64 	%rd107, [evaluation_param_1];
	ld.param.u64 	%rd108, [evaluation_param_2];
	ld.param.u64 	%rd109, [evaluation_param_3];
	ld.param.u64 	%rd110, [evaluation_param_4];
	ld.param.u64 	%rd111, [evaluation_param_5];
	ld.param.u32 	%r216, [evaluation_param_6];
	ld.param.u32 	%r37, [evaluation_param_7];
	ld.param.u64 	%rd112, [evaluation_param_9];
	ld.param.u32 	%r39, [evaluation_param_22];
	cvta.to.global.u64 	%rd1, %rd112;
	cvta.to.global.u64 	%rd2, %rd110;
	cvta.to.global.u64 	%rd3, %rd107;
	cvta.to.global.u64 	%rd4, %rd108;
	cvta.to.global.u64 	%rd5, %rd109;
	cvta.to.global.u64 	%rd6, %rd106;
	cvta.to.global.u64 	%rd7, %rd111;
	add.u64 	%rd8, %SPL, 0;
	mov.u32 	%r40, %tid.x;
	mov.u32 	%r41, %ntid.x;
	mov.u32 	%r42, %ctaid.x;
	mad.lo.s32 	%r214, %r41, %r42, %r40;
	setp.ge.s32 	%p25, %r214, %r39;
	@%p25 bra 	$L__BB0_168;
	mov.b32 	%r43, -1;
	st.local.u32 	[%rd8], %r43;
	st.local.u32 	[%rd8+56], %r43;
	cvt.s64.s32 	%rd282, %r37;
	mul.wide.s32 	%rd114, %r37, 4;
	add.s64 	%rd115, %rd7, %rd114;
	ld.global.u32 	%r212, [%rd115];
	add.s64 	%rd116, %rd6, %rd114;
	ld.global.u32 	%r207, [%rd116];
	setp.eq.s32 	%p26, %r207, -1;
	@%p26 bra 	$L__BB0_10;
	ld.param.u64 	%rd277, [evaluation_param_16];
	ld.param.u64 	%rd276, [evaluation_param_15];
	ld.param.u64 	%rd275, [evaluation_param_14];
	ld.param.u64 	%rd272, [evaluation_param_11];
	ld.param.u64 	%rd271, [evaluation_param_10];
	ld.param.u64 	%rd270, [evaluation_param_8];
	cvta.to.global.u64 	%rd10, %rd270;
	cvta.to.global.u64 	%rd11, %rd271;
	cvta.to.global.u64 	%rd12, %rd272;
	cvta.to.global.u64 	%rd13, %rd275;
	cvta.to.global.u64 	%rd14, %rd276;
	cvta.to.global.u64 	%rd15, %rd277;
	mov.b32 	%r213, 0;
	mov.u32 	%r210, %r37;
$L__BB0_3:
	mov.u32 	%r7, %r210;
	mov.u64 	%rd16, %rd282;
	mov.u32 	%r210, %r207;
	cvt.s64.s32 	%rd282, %r210;
	mul.wide.s32 	%rd117, %r210, 4;
	add.s64 	%rd118, %rd5, %rd117;
	ld.global.u32 	%r45, [%rd118];
	setp.gt.u32 	%p27, %r45, 23;
	@%p27 bra 	$L__BB0_9;
	mov.b32 	%r46, 1;
	shl.b32 	%r47, %r46, %r45;
	and.b32  	%r48, %r47, 8388614;
	setp.ne.s32 	%p28, %r48, 0;
	@%p28 bra 	$L__BB0_7;
	mov.b32 	%r49, 1;
	shl.b32 	%r50, %r49, %r45;
	and.b32  	%r51, %r50, 24;
	setp.ne.s32 	%p29, %r51, 0;
	@%p29 bra 	$L__BB0_6;
	bra.uni 	$L__BB0_9;
$L__BB0_6:
	ld.param.u64 	%rd274, [evaluation_param_13];
	ld.param.u64 	%rd273, [evaluation_param_12];
	shl.b64 	%rd125, %rd282, 2;
	add.s64 	%rd126, %rd2, %rd125;
	ld.global.u32 	%r55, [%rd126];
	mul.wide.s32 	%rd127, %r55, 4;
	add.s64 	%rd128, %rd1, %rd127;
	ld.global.u32 	%r56, [%rd128];
	div.s32 	%r9, %r214, %r56;
	mul.lo.s32 	%r57, %r9, %r56;
	sub.s32 	%r58, %r214, %r57;
	add.s64 	%rd129, %rd10, %rd127;
	ld.global.u32 	%r59, [%rd129];
	add.s32 	%r60, %r59, %r58;
	mul.wide.s32 	%rd130, %r60, 4;
	add.s64 	%rd131, %rd11, %rd130;
	ld.global.u32 	%r61, [%rd131];
	mul.wide.s32 	%rd132, %r213, 56;
	add.s64 	%rd133, %rd8, %rd132;
	st.local.u32 	[%rd133], %r61;
	mul.wide.s32 	%rd134, %r61, 8;
	add.s64 	%rd135, %rd12, %rd134;
	ld.global.f64 	%fd1, [%rd135];
	st.local.f64 	[%rd133+8], %fd1;
	cvta.to.global.u64 	%rd136, %rd273;
	add.s64 	%rd137, %rd136, %rd134;
	ld.global.f64 	%fd2, [%rd137];
	st.local.f64 	[%rd133+16], %fd2;
	cvta.to.global.u64 	%rd138, %rd274;
	add.s64 	%rd139, %rd138, %rd134;
	ld.global.f64 	%fd3, [%rd139];
	st.local.f64 	[%rd133+32], %fd3;
	add.s64 	%rd140, %rd13, %rd134;
	ld.global.f64 	%fd4, [%rd140];
	st.local.f64 	[%rd133+24], %fd4;
	add.s64 	%rd141, %rd14, %rd134;
	ld.global.f64 	%fd5, [%rd141];
	st.local.f64 	[%rd133+40], %fd5;
	mul.wide.s32 	%rd142, %r61, 4;
	add.s64 	%rd143, %rd15, %rd142;
	ld.global.u32 	%r62, [%rd143];
	st.local.u32 	[%rd133+48], %r62;
	shl.b64 	%rd144, %rd16, 2;
	add.s64 	%rd145, %rd7, %rd144;
	ld.global.u32 	%r63, [%rd145];
	mad.lo.s32 	%r212, %r63, %r58, %r212;
	add.s32 	%r213, %r213, 1;
	mov.u32 	%r214, %r9;
	bra.uni 	$L__BB0_9;
$L__BB0_7:
	shl.b64 	%rd119, %rd282, 2;
	add.s64 	%rd120, %rd4, %rd119;
	ld.global.u32 	%r52, [%rd120];
	setp.ne.s32 	%p30, %r52, %r7;
	@%p30 bra 	$L__BB0_9;
	add.s64 	%rd122, %rd3, %rd119;
	ld.global.u32 	%r53, [%rd122];
	mul.wide.s32 	%rd123, %r53, 4;
	add.s64 	%rd124, %rd7, %rd123;
	ld.global.u32 	%r54, [%rd124];
	add.s32 	%r212, %r54, %r212;
$L__BB0_9:
	shl.b64 	%rd146, %rd282, 2;
	add.s64 	%rd147, %rd6, %rd146;
	ld.global.u32 	%r207, [%rd147];
	setp.ne.s32 	%p31, %r207, -1;
	@%p31 bra 	$L__BB0_3;
$L__BB0_10:
	setp.gt.s32 	%p32, %r216, %r37;
	@%p32 bra 	$L__BB0_161;
	add.s32 	%r18, %r212, -1;
	mov.u64 	%rd152, links;
	mov.u64 	%rd155, truth_values;
$L__BB0_12:
	mov.u32 	%r19, %r216;
	sub.s32 	%r65, %r19, %r37;
	add.s32 	%r20, %r65, %r18;
	mul.wide.s32 	%rd148, %r19, 4;
	add.s64 	%rd149, %rd5, %rd148;
	ld.global.u32 	%r64, [%rd149];
	cvt.s64.s32 	%rd150, %r20;
	mul.wide.s32 	%rd151, %r20, 24;
	add.s64 	%rd18, %rd152, %rd151;
	cvta.global.u64 	%rd153, %rd152;
	add.s64 	%rd19, %rd153, %rd151;
	mov.b64 	%rd154, 0;
	st.global.u64 	[%rd18], %rd154;
	st.global.u64 	[%rd18+8], %rd19;
	mov.b32 	%r66, -1;
	st.global.v2.u32 	[%rd18+16], {%r66, %r66};
	add.s64 	%rd20, %rd155, %rd150;
	setp.gt.s32 	%p33, %r64, 15;
	@%p33 bra 	$L__BB0_50;
	setp.gt.s32 	%p45, %r64, 3;
	@%p45 bra 	$L__BB0_40;
	setp.gt.s32 	%p51, %r64, 1;
	@%p51 bra 	$L__BB0_31;
	setp.eq.s32 	%p54, %r64, 0;
	@%p54 bra 	$L__BB0_136;
	setp.eq.s32 	%p55, %r64, 1;
	@%p55 bra 	$L__BB0_17;
	bra.uni 	$L__BB0_159;
$L__BB0_17:
	ld.global.u8 	%rs12, [%rd20+-1];
	setp.eq.s16 	%p154, %rs12, 0;
	add.s64 	%rd51, %rd4, %rd148;
	mov.pred 	%p175, 0;
	@%p154 bra 	$L__BB0_19;
	ld.global.u32 	%r186, [%rd51];
	mul.wide.s32 	%rd236, %r186, 4;
	add.s64 	%rd237, %rd7, %rd236;
	ld.global.s32 	%rd238, [%rd237];
	not.b64 	%rd239, %rd238;
	add.s64 	%rd240, %rd20, %rd239;
	ld.global.u8 	%rs60, [%rd240];
	setp.ne.s16 	%p175, %rs60, 0;
$L__BB0_19:
	selp.u16 	%rs71, 1, 0, %p175;
	selp.u32 	%r29, 1, 0, %p175;
	cvt.u32.u16 	%r187, %rs12;
	cvt.s32.s8 	%r188, %r187;
	setp.ne.s32 	%p155, %r188, %r29;
	@%p155 bra 	$L__BB0_24;
	ld.global.v2.u32 	{%r189, %r190}, [%rd18+-8];
	st.global.v2.u32 	[%rd18+16], {%r189, %r190};
	mov.b64 	%rd291, 0;
	st.global.u64 	[%rd18], %rd291;
	st.global.u64 	[%rd18+8], %rd19;
	ld.global.u64 	%rd52, [%rd18+-24];
	setp.eq.s64 	%p156, %rd52, 0;
	@%p156 bra 	$L__BB0_22;
	ld.global.u64 	%rd242, [%rd18+-16];
	st.u64 	[%rd52+8], %rd242;
	ld.global.u64 	%rd291, [%rd18+-24];
$L__BB0_22:
	setp.eq.s64 	%p157, %rd291, 0;
	@%p157 bra 	$L__BB0_24;
	ld.global.u64 	%rd243, [%rd18+8];
	st.u64 	[%rd243], %rd291;
	ld.u64 	%rd244, [%rd291+8];
	st.global.u64 	[%rd18+8], %rd244;
$L__BB0_24:
	ld.global.u32 	%r191, [%rd51];
	mul.wide.s32 	%rd245, %r191, 4;
	add.s64 	%rd246, %rd7, %rd245;
	ld.global.s32 	%rd247, [%rd246];
	not.b64 	%rd248, %rd247;
	cvt.u32.u64 	%r30, %rd248;
	add.s64 	%rd249, %rd20, %rd248;
	ld.global.s8 	%r192, [%rd249];
	setp.ne.s32 	%p158, %r192, %r29;
	@%p158 bra 	$L__BB0_160;
	mul.wide.s32 	%rd55, %r30, 24;
	add.s64 	%rd293, %rd19, %rd55;
	ld.global.u32 	%r193, [%rd18+16];
	setp.ne.s32 	%p159, %r193, -1;
	@%p159 bra 	$L__BB0_30;
	ld.global.u32 	%r194, [%rd18+20];
	setp.ne.s32 	%p160, %r194, -1;
	@%p160 bra 	$L__BB0_30;
	add.s64 	%rd57, %rd18, %rd55;
	ld.global.v2.u32 	{%r195, %r196}, [%rd57+16];
	st.global.v2.u32 	[%rd18+16], {%r195, %r196};
	mov.b64 	%rd293, 0;
	st.global.u64 	[%rd18], %rd293;
	st.global.u64 	[%rd18+8], %rd19;
	ld.global.u64 	%rd58, [%rd57];
	setp.eq.s64 	%p161, %rd58, 0;
	@%p161 bra 	$L__BB0_29;
	ld.global.u64 	%rd251, [%rd57+8];
	st.u64 	[%rd58+8], %rd251;
	ld.global.u64 	%rd293, [%rd57];
$L__BB0_29:
	setp.eq.s64 	%p162, %rd293, 0;
	@%p162 bra 	$L__BB0_160;
$L__BB0_30:
	ld.global.u64 	%rd252, [%rd18+8];
	st.u64 	[%rd252], %rd293;
	ld.u64 	%rd253, [%rd293+8];
	st.global.u64 	[%rd18+8], %rd253;
	bra.uni 	$L__BB0_160;
$L__BB0_31:
	setp.eq.s32 	%p52, %r64, 2;
	@%p52 bra 	$L__BB0_120;
	setp.eq.s32 	%p53, %r64, 3;
	@%p53 bra 	$L__BB0_33;
	bra.uni 	$L__BB0_159;
$L__BB0_33:
	add.s64 	%rd196, %rd3, %rd148;
	ld.global.u32 	%r154, [%rd196];
	mul.wide.s32 	%rd197, %r154, 4;
	add.s64 	%rd198, %rd7, %rd197;
	ld.global.u32 	%r21, [%rd198];
	add.s64 	%rd21, %rd2, %rd148;
	ld.global.u32 	%r155, [%rd21];
	mul.wide.s32 	%rd199, %r155, 4;
	add.s64 	%rd200, %rd1, %rd199;
	ld.global.u32 	%r156, [%rd200];
	setp.lt.s32 	%p127, %r156, 1;
	mov.b16 	%rs71, 1;
	@%p127 bra 	$L__BB0_160;
	mov.b16 	%rs67, 1;
	mov.b32 	%r217, 0;
	mov.u16 	%rs71, %rs67;
$L__BB0_35:
	and.b16  	%rs48, %rs71, 255;
	setp.eq.s16 	%p129, %rs48, 0;
	mul.lo.s32 	%r158, %r217, %r21;
	not.b32 	%r23, %r158;
	add.s32 	%r159, %r20, %r23;
	cvt.s64.s32 	%rd201, %r159;
	add.s64 	%rd203, %rd155, %rd201;
	ld.global.u8 	%rs4, [%rd203];
	mov.pred 	%p171, 0;
	@%p129 bra 	$L__BB0_37;
	setp.ne.s16 	%p171, %rs4, 0;
$L__BB0_37:
	selp.u16 	%rs71, 1, 0, %p171;
	setp.ne.s16 	%p130, %rs4, 0;
	@%p130 bra 	$L__BB0_90;
	and.b16  	%rs51, %rs67, 255;
	setp.ne.s16 	%p136, %rs51, 0;
	@%p136 bra 	$L__BB0_83;
	ld.global.u32 	%r165, [%rd18+16];
	setp.eq.s32 	%p172, %r165, -1;
	bra.uni 	$L__BB0_84;
$L__BB0_40:
	setp.gt.s32 	%p46, %r64, 13;
	@%p46 bra 	$L__BB0_46;
	setp.eq.s32 	%p49, %r64, 4;
	@%p49 bra 	$L__BB0_98;
	setp.eq.s32 	%p50, %r64, 13;
	@%p50 bra 	$L__BB0_43;
	bra.uni 	$L__BB0_159;
$L__BB0_43:
	ld.local.u32 	%r125, [%rd8+48];
	mov.b16 	%rs71, 1;
	setp.eq.s32 	%p99, %r125, 4;
	@%p99 bra 	$L__BB0_45;
	setp.ne.s32 	%p100, %r125, 2;
	@%p100 bra 	$L__BB0_159;
$L__BB0_45:
	ld.local.f64 	%fd18, [%rd8+16];
	abs.f64 	%fd19, %fd18;
	setp.le.f64 	%p101, %fd19, 0d4087200000000000;
	selp.u16 	%rs71, 1, 0, %p101;
	bra.uni 	$L__BB0_159;
$L__BB0_46:
	setp.eq.s32 	%p47, %r64, 14;
	@%p47 bra 	$L__BB0_140;
	setp.eq.s32 	%p48, %r64, 15;
	@%p48 bra 	$L__BB0_48;
	bra.uni 	$L__BB0_159;
$L__BB0_48:
	ld.local.u32 	%r120, [%rd8];
	ld.local.u32 	%r121, [%rd8+56];
	sub.s32 	%r122, %r120, %r121;
	setp.ne.s32 	%p92, %r122, 50;
	sub.s32 	%r123, %r121, %r120;
	setp.ne.s32 	%p93, %r123, 50;
	and.pred  	%p94, %p92, %p93;
	mov.b16 	%rs71, 1;
	@%p94 bra 	$L__BB0_159;
	ld.local.f64 	%fd11, [%rd8+32];
	ld.local.f64 	%fd12, [%rd8+88];
	sub.f64 	%fd13, %fd11, %fd12;
	abs.f64 	%fd14, %fd13;
	div.rn.f64 	%fd15, %fd14, 0d4014000000000000;
	setp.le.f64 	%p95, %fd15, 0d3FF0000000000000;
	selp.u16 	%rs71, 1, 0, %p95;
	bra.uni 	$L__BB0_159;
$L__BB0_50:
	setp.gt.s32 	%p34, %r64, 19;
	@%p34 bra 	$L__BB0_61;
	setp.gt.s32 	%p40, %r64, 17;
	@%p40 bra 	$L__BB0_56;
	setp.eq.s32 	%p43, %r64, 16;
	@%p43 bra 	$L__BB0_141;
	setp.eq.s32 	%p44, %r64, 17;
	@%p44 bra 	$L__BB0_54;
	bra.uni 	$L__BB0_159;
$L__BB0_54:
	ld.local.u32 	%r107, [%rd8+48];
	ld.local.u32 	%r108, [%rd8+104];
	setp.ne.s32 	%p82, %r107, 4;
	setp.ne.s32 	%p83, %r108, 4;
	mov.b16 	%rs71, 0;
	or.pred  	%p84, %p82, %p83;
	@%p84 bra 	$L__BB0_159;
	ld.local.u32 	%r110, [%rd8+56];
	ld.local.u32 	%r111, [%rd8];
	sub.s32 	%r112, %r111, %r110;
	setp.eq.s32 	%p85, %r112, 50;
	sub.s32 	%r113, %r110, %r111;
	setp.eq.s32 	%p86, %r113, 50;
	or.pred  	%p87, %p85, %p86;
	selp.u16 	%rs71, 1, 0, %p87;
	bra.uni 	$L__BB0_159;
$L__BB0_56:
	setp.eq.s32 	%p41, %r64, 18;
	@%p41 bra 	$L__BB0_143;
	setp.eq.s32 	%p42, %r64, 19;
	@%p42 bra 	$L__BB0_58;
	bra.uni 	$L__BB0_159;
$L__BB0_58:
	ld.local.u32 	%r92, [%rd8];
	ld.local.u32 	%r93, [%rd8+56];
	sub.s32 	%r94, %r92, %r93;
	setp.eq.s32 	%p72, %r94, 1;
	sub.s32 	%r95, %r93, %r92;
	setp.eq.s32 	%p73, %r95, 1;
	selp.b32 	%r96, 2, 0, %p73;
	selp.b32 	%r91, 1, %r96, %p72;
	mov.pred 	%p177, 0;
	setp.eq.s32 	%p74, %r91, 2;
	@%p74 bra 	$L__BB0_145;
	setp.ne.s32 	%p75, %r91, 1;
	@%p75 bra 	$L__BB0_146;
	ld.local.u32 	%r98, [%rd8+48];
	setp.ne.s32 	%p177, %r98, 4;
	bra.uni 	$L__BB0_146;
$L__BB0_61:
	setp.gt.s32 	%p35, %r64, 21;
	@%p35 bra 	$L__BB0_67;
	setp.eq.s32 	%p38, %r64, 20;
	@%p38 bra 	$L__BB0_147;
	setp.eq.s32 	%p39, %r64, 21;
	@%p39 bra 	$L__BB0_64;
	bra.uni 	$L__BB0_159;
$L__BB0_64:
	ld.local.u32 	%r76, [%rd8];
	ld.local.u32 	%r77, [%rd8+56];
	sub.s32 	%r78, %r76, %r77;
	setp.eq.s32 	%p62, %r78, 1;
	sub.s32 	%r79, %r77, %r76;
	setp.eq.s32 	%p63, %r79, 1;
	selp.u32 	%r80, 1, 0, %p63;
	selp.b32 	%r75, 2, %r80, %p62;
	mov.pred 	%p179, 0;
	setp.eq.s32 	%p64, %r75, 2;
	@%p64 bra 	$L__BB0_152;
	setp.ne.s32 	%p65, %r75, 1;
	@%p65 bra 	$L__BB0_153;
	ld.local.u32 	%r82, [%rd8+48];
	setp.eq.s32 	%p179, %r82, 4;
	bra.uni 	$L__BB0_153;
$L__BB0_67:
	setp.eq.s32 	%p36, %r64, 22;
	@%p36 bra 	$L__BB0_154;
	setp.eq.s32 	%p37, %r64, 23;
	@%p37 bra 	$L__BB0_69;
	bra.uni 	$L__BB0_159;
$L__BB0_69:
	ld.global.u8 	%rs14, [%rd20+-1];
	setp.ne.s16 	%p103, %rs14, 0;
	add.s64 	%rd62, %rd4, %rd148;
	mov.pred 	%p176, -1;
	@%p103 bra 	$L__BB0_71;
	ld.global.u32 	%r126, [%rd62];
	mul.wide.s32 	%rd157, %r126, 4;
	add.s64 	%rd158, %rd7, %rd157;
	ld.global.s32 	%rd159, [%rd158];
	not.b64 	%rd160, %rd159;
	add.s64 	%rd161, %rd20, %rd160;
	ld.global.u8 	%rs36, [%rd161];
	setp.ne.s16 	%p176, %rs36, 0;
$L__BB0_71:
	selp.u16 	%rs71, 1, 0, %p176;
	selp.u32 	%r31, 1, 0, %p176;
	cvt.u32.u16 	%r127, %rs14;
	cvt.s32.s8 	%r128, %r127;
	setp.ne.s32 	%p104, %r128, %r31;
	@%p104 bra 	$L__BB0_76;
	ld.global.v2.u32 	{%r129, %r130}, [%rd18+-8];
	st.global.v2.u32 	[%rd18+16], {%r129, %r130};
	mov.b64 	%rd294, 0;
	st.global.u64 	[%rd18], %rd294;
	st.global.u64 	[%rd18+8], %rd19;
	ld.global.u64 	%rd63, [%rd18+-24];
	setp.eq.s64 	%p105, %rd63, 0;
	@%p105 bra 	$L__BB0_74;
	ld.global.u64 	%rd163, [%rd18+-16];
	st.u64 	[%rd63+8], %rd163;
	ld.global.u64 	%rd294, [%rd18+-24];
$L__BB0_74:
	setp.eq.s64 	%p106, %rd294, 0;
	@%p106 bra 	$L__BB0_76;
	ld.global.u64 	%rd164, [%rd18+8];
	st.u64 	[%rd164], %rd294;
	ld.u64 	%rd165, [%rd294+8];
	st.global.u64 	[%rd18+8], %rd165;
$L__BB0_76:
	ld.global.u32 	%r131, [%rd62];
	mul.wide.s32 	%rd166, %r131, 4;
	add.s64 	%rd167, %rd7, %rd166;
	ld.global.s32 	%rd168, [%rd167];
	not.b64 	%rd169, %rd168;
	cvt.u32.u64 	%r32, %rd169;
	add.s64 	%rd170, %rd20, %rd169;
	ld.global.s8 	%r132, [%rd170];
	setp.ne.s32 	%p107, %r132, %r31;
	@%p107 bra 	$L__BB0_160;
	mul.wide.s32 	%rd66, %r32, 24;
	add.s64 	%rd296, %rd19, %rd66;
	ld.global.u32 	%r133, [%rd18+16];
	setp.ne.s32 	%p108, %r133, -1;
	@%p108 bra 	$L__BB0_82;
	ld.global.u32 	%r134, [%rd18+20];
	setp.ne.s32 	%p109, %r134, -1;
	@%p109 bra 	$L__BB0_82;
	add.s64 	%rd68, %rd18, %rd66;
	ld.global.v2.u32 	{%r135, %r136}, [%rd68+16];
	st.global.v2.u32 	[%rd18+16], {%r135, %r136};
	mov.b64 	%rd296, 0;
	st.global.u64 	[%rd18], %rd296;
	st.global.u64 	[%rd18+8], %rd19;
	ld.global.u64 	%rd69, [%rd68];
	setp.eq.s64 	%p110, %rd69, 0;
	@%p110 bra 	$L__BB0_81;
	ld.global.u64 	%rd172, [%rd68+8];
	st.u64 	[%rd69+8], %rd172;
	ld.global.u64 	%rd296, [%rd68];
$L__BB0_81:
	setp.eq.s64 	%p111, %rd296, 0;
	@%p111 bra 	$L__BB0_160;
$L__BB0_82:
	ld.global.u64 	%rd173, [%rd18+8];
	st.u64 	[%rd173], %rd296;
	ld.u64 	%rd174, [%rd296+8];
	st.global.u64 	[%rd18+8], %rd174;
	bra.uni 	$L__BB0_160;
$L__BB0_83:
	mov.b64 	%rd208, 0;
	st.global.u64 	[%rd18], %rd208;
	st.global.u64 	[%rd18+8], %rd19;
	mov.b32 	%r164, -1;
	st.global.v2.u32 	[%rd18+16], {%r164, %r164};
	mov.pred 	%p172, -1;
$L__BB0_84:
	mul.wide.s32 	%rd22, %r23, 24;
	add.s64 	%rd284, %rd19, %rd22;
	not.pred 	%p138, %p172;
	@%p138 bra 	$L__BB0_89;
	ld.global.u32 	%r166, [%rd18+20];
	setp.ne.s32 	%p139, %r166, -1;
	@%p139 bra 	$L__BB0_89;
	add.s64 	%rd24, %rd18, %rd22;
	ld.global.v2.u32 	{%r167, %r168}, [%rd24+16];
	st.global.v2.u32 	[%rd18+16], {%r167, %r168};
	mov.b64 	%rd284, 0;
	st.global.u64 	[%rd18], %rd284;
	st.global.u64 	[%rd18+8], %rd19;
	ld.global.u64 	%rd25, [%rd24];
	setp.eq.s64 	%p140, %rd25, 0;
	@%p140 bra 	$L__BB0_88;
	ld.global.u64 	%rd210, [%rd24+8];
	st.u64 	[%rd25+8], %rd210;
	ld.global.u64 	%rd284, [%rd24];
$L__BB0_88:
	setp.eq.s64 	%p141, %rd284, 0;
	mov.b16 	%rs67, 0;
	@%p141 bra 	$L__BB0_97;
$L__BB0_89:
	ld.global.u64 	%rd211, [%rd18+8];
	st.u64 	[%rd211], %rd284;
	ld.u64 	%rd212, [%rd284+8];
	st.global.u64 	[%rd18+8], %rd212;
	mov.b16 	%rs67, 0;
	bra.uni 	$L__BB0_97;
$L__BB0_90:
	not.pred 	%p131, %p171;
	@%p131 bra 	$L__BB0_97;
	mul.wide.s32 	%rd29, %r23, 24;
	add.s64 	%rd286, %rd19, %rd29;
	ld.global.u32 	%r160, [%rd18+16];
	setp.ne.s32 	%p132, %r160, -1;
	@%p132 bra 	$L__BB0_96;
	ld.global.u32 	%r161, [%rd18+20];
	setp.ne.s32 	%p133, %r161, -1;
	@%p133 bra 	$L__BB0_96;
	add.s64 	%rd31, %rd18, %rd29;
	ld.global.v2.u32 	{%r162, %r163}, [%rd31+16];
	st.global.v2.u32 	[%rd18+16], {%r162, %r163};
	mov.b64 	%rd286, 0;
	st.global.u64 	[%rd18], %rd286;
	st.global.u64 	[%rd18+8], %rd19;
	ld.global.u64 	%rd32, [%rd31];
	setp.eq.s64 	%p134, %rd32, 0;
	@%p134 bra 	$L__BB0_95;
	ld.global.u64 	%rd205, [%rd31+8];
	st.u64 	[%rd32+8], %rd205;
	ld.global.u64 	%rd286, [%rd31];
$L__BB0_95:
	setp.eq.s64 	%p135, %rd286, 0;
	@%p135 bra 	$L__BB0_97;
$L__BB0_96:
	ld.global.u64 	%rd206, [%rd18+8];
	st.u64 	[%rd206], %rd286;
	ld.u64 	%rd207, [%rd286+8];
	st.global.u64 	[%rd18+8], %rd207;
$L__BB0_97:
	add.s32 	%r217, %r217, 1;
	ld.global.u32 	%r169, [%rd21];
	mul.wide.s32 	%rd213, %r169, 4;
	add.s64 	%rd214, %rd1, %rd213;
	ld.global.u32 	%r170, [%rd214];
	setp.lt.s32 	%p142, %r217, %r170;
	@%p142 bra 	$L__BB0_35;
	bra.uni 	$L__BB0_160;
$L__BB0_98:
	add.s64 	%rd176, %rd3, %rd148;
	ld.global.u32 	%r137, [%rd176];
	mul.wide.s32 	%rd177, %r137, 4;
	add.s64 	%rd178, %rd7, %rd177;
	ld.global.u32 	%r25, [%rd178];
	add.s64 	%rd36, %rd2, %rd148;
	ld.global.u32 	%r138, [%rd36];
	mul.wide.s32 	%rd179, %r138, 4;
	add.s64 	%rd180, %rd1, %rd179;
	ld.global.u32 	%r139, [%rd180];
	setp.lt.s32 	%p112, %r139, 1;
	mov.b16 	%rs71, 0;
	@%p112 bra 	$L__BB0_160;
	mov.b16 	%rs71, 0;
	mov.b16 	%rs70, 1;
	mov.b32 	%r218, 0;
$L__BB0_100:
	and.b16  	%rs40, %rs71, 255;
	setp.ne.s16 	%p114, %rs40, 0;
	mul.lo.s32 	%r141, %r218, %r25;
	not.b32 	%r27, %r141;
	add.s32 	%r142, %r20, %r27;
	cvt.s64.s32 	%rd181, %r142;
	add.s64 	%rd183, %rd155, %rd181;
	ld.global.u8 	%rs9, [%rd183];
	mov.pred 	%p173, -1;
	@%p114 bra 	$L__BB0_102;
	setp.ne.s16 	%p173, %rs9, 0;
$L__BB0_102:
	selp.u16 	%rs71, 1, 0, %p173;
	setp.eq.s16 	%p115, %rs9, 0;
	@%p115 bra 	$L__BB0_112;
	and.b16  	%rs43, %rs70, 255;
	setp.ne.s16 	%p116, %rs43, 0;
	@%p116 bra 	$L__BB0_105;
	ld.global.u32 	%r144, [%rd18+16];
	setp.eq.s32 	%p174, %r144, -1;
	bra.uni 	$L__BB0_106;
$L__BB0_105:
	mov.b64 	%rd184, 0;
	st.global.u64 	[%rd18], %rd184;
	st.global.u64 	[%rd18+8], %rd19;
	mov.b32 	%r143, -1;
	st.global.v2.u32 	[%rd18+16], {%r143, %r143};
	mov.pred 	%p174, -1;
$L__BB0_106:
	mul.wide.s32 	%rd37, %r27, 24;
	add.s64 	%rd288, %rd19, %rd37;
	not.pred 	%p118, %p174;
	@%p118 bra 	$L__BB0_111;
	ld.global.u32 	%r145, [%rd18+20];
	setp.ne.s32 	%p119, %r145, -1;
	@%p119 bra 	$L__BB0_111;
	add.s64 	%rd39, %rd18, %rd37;
	ld.global.v2.u32 	{%r146, %r147}, [%rd39+16];
	st.global.v2.u32 	[%rd18+16], {%r146, %r147};
	mov.b64 	%rd288, 0;
	st.global.u64 	[%rd18], %rd288;
	st.global.u64 	[%rd18+8], %rd19;
	ld.global.u64 	%rd40, [%rd39];
	setp.eq.s64 	%p120, %rd40, 0;
	@%p120 bra 	$L__BB0_110;
	ld.global.u64 	%rd186, [%rd39+8];
	st.u64 	[%rd40+8], %rd186;
	ld.global.u64 	%rd288, [%rd39];
$L__BB0_110:
	setp.eq.s64 	%p121, %rd288, 0;
	mov.b16 	%rs70, 0;
	@%p121 bra 	$L__BB0_119;
$L__BB0_111:
	ld.global.u64 	%rd187, [%rd18+8];
	st.u64 	[%rd187], %rd288;
	ld.u64 	%rd188, [%rd288+8];
	st.global.u64 	[%rd18+8], %rd188;
	mov.b16 	%rs70, 0;
	bra.uni 	$L__BB0_119;
$L__BB0_112:
	@%p173 bra 	$L__BB0_119;
	mul.wide.s32 	%rd44, %r27, 24;
	add.s64 	%rd290, %rd19, %rd44;
	ld.global.u32 	%r148, [%rd18+16];
	setp.ne.s32 	%p122, %r148, -1;
	@%p122 bra 	$L__BB0_118;
	ld.global.u32 	%r149, [%rd18+20];
	setp.ne.s32 	%p123, %r149, -1;
	@%p123 bra 	$L__BB0_118;
	add.s64 	%rd46, %rd18, %rd44;
	ld.global.v2.u32 	{%r150, %r151}, [%rd46+16];
	st.global.v2.u32 	[%rd18+16], {%r150, %r151};
	mov.b64 	%rd290, 0;
	st.global.u64 	[%rd18], %rd290;
	st.global.u64 	[%rd18+8], %rd19;
	ld.global.u64 	%rd47, [%rd46];
	setp.eq.s64 	%p124, %rd47, 0;
	@%p124 bra 	$L__BB0_117;
	ld.global.u64 	%rd190, [%rd46+8];
	st.u64 	[%rd47+8], %rd190;
	ld.global.u64 	%rd290, [%rd46];
$L__BB0_117:
	setp.eq.s64 	%p125, %rd290, 0;
	@%p125 bra 	$L__BB0_119;
$L__BB0_118:
	ld.global.u64 	%rd191, [%rd18+8];
	st.u64 	[%rd191], %rd290;
	ld.u64 	%rd192, [%rd290+8];
	st.global.u64 	[%rd18+8], %rd192;
$L__BB0_119:
	add.s32 	%r218, %r218, 1;
	ld.global.u32 	%r152, [%rd36];
	mul.wide.s32 	%rd193, %r152, 4;
	add.s64 	%rd194, %rd1, %rd193;
	ld.global.u32 	%r153, [%rd194];
	setp.lt.s32 	%p126, %r218, %r153;
	@%p126 bra 	$L__BB0_100;
	bra.uni 	$L__BB0_160;
$L__BB0_120:
	add.s64 	%rd73, %rd4, %rd148;
	ld.global.u32 	%r171, [%rd73];
	mul.wide.s32 	%rd216, %r171, 4;
	add.s64 	%rd217, %rd7, %rd216;
	ld.global.u32 	%r172, [%rd217];
	not.b32 	%r173, %r172;
	add.s32 	%r174, %r20, %r173;
	cvt.s64.s32 	%rd218, %r174;
	add.s64 	%rd220, %rd155, %rd218;
	ld.global.u8 	%rs54, [%rd220];
	setp.eq.s16 	%p143, %rs54, 0;
	@%p143 bra 	$L__BB0_122;
	ld.global.u8 	%rs55, [%rd20+-1];
	setp.eq.s16 	%p144, %rs55, 0;
	@%p144 bra 	$L__BB0_132;
$L__BB0_122:
	ld.global.v2.u32 	{%r177, %r178}, [%rd18+-8];
	st.global.v2.u32 	[%rd18+16], {%r177, %r178};
	mov.b64 	%rd297, 0;
	st.global.u64 	[%rd18], %rd297;
	st.global.u64 	[%rd18+8], %rd19;
	ld.global.u64 	%rd74, [%rd18+-24];
	setp.eq.s64 	%p147, %rd74, 0;
	@%p147 bra 	$L__BB0_124;
	ld.global.u64 	%rd226, [%rd18+-16];
	st.u64 	[%rd74+8], %rd226;
	ld.global.u64 	%rd297, [%rd18+-24];
$L__BB0_124:
	setp.eq.s64 	%p148, %rd297, 0;
	@%p148 bra 	$L__BB0_126;
	ld.global.u64 	%rd227, [%rd18+8];
	st.u64 	[%rd227], %rd297;
	ld.u64 	%rd228, [%rd297+8];
	st.global.u64 	[%rd18+8], %rd228;
$L__BB0_126:
	ld.global.u32 	%r179, [%rd73];
	mul.wide.s32 	%rd229, %r179, 4;
	add.s64 	%rd230, %rd7, %rd229;
	ld.global.u32 	%r180, [%rd230];
	not.b32 	%r181, %r180;
	mul.wide.s32 	%rd77, %r181, 24;
	add.s64 	%rd299, %rd19, %rd77;
	ld.global.u32 	%r182, [%rd18+16];
	setp.ne.s32 	%p149, %r182, -1;
	@%p149 bra 	$L__BB0_131;
	ld.global.u32 	%r183, [%rd18+20];
	setp.ne.s32 	%p150, %r183, -1;
	@%p150 bra 	$L__BB0_131;
	add.s64 	%rd79, %rd18, %rd77;
	ld.global.v2.u32 	{%r184, %r185}, [%rd79+16];
	st.global.v2.u32 	[%rd18+16], {%r184, %r185};
	mov.b64 	%rd299, 0;
	st.global.u64 	[%rd18], %rd299;
	st.global.u64 	[%rd18+8], %rd19;
	ld.global.u64 	%rd80, [%rd79];
	setp.eq.s64 	%p151, %rd80, 0;
	@%p151 bra 	$L__BB0_130;
	ld.global.u64 	%rd232, [%rd79+8];
	st.u64 	[%rd80+8], %rd232;
	ld.global.u64 	%rd299, [%rd79];
$L__BB0_130:
	setp.eq.s64 	%p152, %rd299, 0;
	mov.b16 	%rs71, 1;
	@%p152 bra 	$L__BB0_160;
$L__BB0_131:
	ld.global.u64 	%rd233, [%rd18+8];
	st.u64 	[%rd233], %rd299;
	ld.u64 	%rd234, [%rd299+8];
	st.global.u64 	[%rd18+8], %rd234;
	mov.b16 	%rs71, 1;
	bra.uni 	$L__BB0_160;
$L__BB0_132:
	ld.global.v2.u32 	{%r175, %r176}, [%rd18+-8];
	st.global.v2.u32 	[%rd18+16], {%r175, %r176};
	mov.b64 	%rd300, 0;
	st.global.u64 	[%rd18], %rd300;
	st.global.u64 	[%rd18+8], %rd19;
	ld.global.u64 	%rd84, [%rd18+-24];
	setp.eq.s64 	%p145, %rd84, 0;
	@%p145 bra 	$L__BB0_134;
	ld.global.u64 	%rd222, [%rd18+-16];
	st.u64 	[%rd84+8], %rd222;
	ld.global.u64 	%rd300, [%rd18+-24];
$L__BB0_134:
	setp.eq.s64 	%p146, %rd300, 0;
	mov.b16 	%rs71, 0;
	@%p146 bra 	$L__BB0_160;
	ld.global.u64 	%rd223, [%rd18+8];
	st.u64 	[%rd223], %rd300;
	ld.u64 	%rd224, [%rd300+8];
	st.global.u64 	[%rd18+8], %rd224;
	bra.uni 	$L__BB0_160;
$L__BB0_136:
	ld.global.u8 	%rs16, [%rd20+-1];
	ld.global.v2.u32 	{%r197, %r198}, [%rd18+-8];
	st.global.v2.u32 	[%rd18+16], {%r197, %r198};
	mov.b64 	%rd301, 0;
	st.global.u64 	[%rd18], %rd301;
	st.global.u64 	[%rd18+8], %rd19;
	ld.global.u64 	%rd87, [%rd18+-24];
	setp.eq.s64 	%p163, %rd87, 0;
	@%p163 bra 	$L__BB0_138;
	ld.global.u64 	%rd255, [%rd18+-16];
	st.u64 	[%rd87+8], %rd255;
	ld.global.u64 	%rd301, [%rd18+-24];
$L__BB0_138:
	setp.eq.s16 	%p164, %rs16, 0;
	selp.u16 	%rs71, 1, 0, %p164;
	setp.eq.s64 	%p165, %rd301, 0;
	@%p165 bra 	$L__BB0_160;
	ld.global.u64 	%rd256, [%rd18+8];
	st.u64 	[%rd256], %rd301;
	ld.u64 	%rd257, [%rd301+8];
	st.global.u64 	[%rd18+8], %rd257;
	bra.uni 	$L__BB0_160;
$L__BB0_140:
	ld.local.f64 	%fd16, [%rd8+8];
	abs.f64 	%fd17, %fd16;
	setp.ge.f64 	%p96, %fd17, 0d4096A80000000000;
	setp.le.f64 	%p97, %fd17, 0d409C200000000000;
	and.pred  	%p98, %p96, %p97;
	selp.u16 	%rs71, 1, 0, %p98;
	bra.uni 	$L__BB0_159;
$L__BB0_141:
	ld.local.u32 	%r115, [%rd8];
	ld.local.u32 	%r116, [%rd8+56];
	sub.s32 	%r117, %r115, %r116;
	setp.ne.s32 	%p88, %r117, 50;
	sub.s32 	%r118, %r116, %r115;
	setp.ne.s32 	%p89, %r118, 50;
	and.pred  	%p90, %p88, %p89;
	mov.b16 	%rs71, 1;
	@%p90 bra 	$L__BB0_159;
	ld.local.f64 	%fd6, [%rd8+40];
	ld.local.f64 	%fd7, [%rd8+96];
	sub.f64 	%fd8, %fd6, %fd7;
	abs.f64 	%fd9, %fd8;
	div.rn.f64 	%fd10, %fd9, 0d4014000000000000;
	setp.le.f64 	%p91, %fd10, 0d3FF8000000000000;
	selp.u16 	%rs71, 1, 0, %p91;
	bra.uni 	$L__BB0_159;
$L__BB0_143:
	ld.local.u32 	%r99, [%rd8+48];
	ld.local.u32 	%r100, [%rd8+104];
	setp.ne.s32 	%p76, %r99, 2;
	setp.ne.s32 	%p77, %r100, 2;
	mov.b16 	%rs71, 0;
	or.pred  	%p78, %p76, %p77;
	@%p78 bra 	$L__BB0_159;
	ld.local.u32 	%r102, [%rd8+56];
	ld.local.u32 	%r103, [%rd8];
	sub.s32 	%r104, %r103, %r102;
	setp.eq.s32 	%p79, %r104, 50;
	sub.s32 	%r105, %r102, %r103;
	setp.eq.s32 	%p80, %r105, 50;
	or.pred  	%p81, %p79, %p80;
	selp.u16 	%rs71, 1, 0, %p81;
	bra.uni 	$L__BB0_159;
$L__BB0_145:
	ld.local.u32 	%r97, [%rd8+104];
	setp.ne.s32 	%p177, %r97, 4;
$L__BB0_146:
	selp.u16 	%rs71, 1, 0, %p177;
	bra.uni 	$L__BB0_159;
$L__BB0_147:
	ld.local.u32 	%r84, [%rd8];
	ld.local.u32 	%r85, [%rd8+56];
	sub.s32 	%r86, %r84, %r85;
	setp.eq.s32 	%p67, %r86, 1;
	sub.s32 	%r87, %r85, %r84;
	setp.eq.s32 	%p68, %r87, 1;
	selp.b32 	%r88, 2, 0, %p68;
	selp.b32 	%r83, 1, %r88, %p67;
	mov.pred 	%p178, 0;
	setp.eq.s32 	%p69, %r83, 2;
	@%p69 bra 	$L__BB0_150;
	setp.ne.s32 	%p70, %r83, 1;
	@%p70 bra 	$L__BB0_151;
	ld.local.u32 	%r90, [%rd8+48];
	setp.ne.s32 	%p178, %r90, 2;
	bra.uni 	$L__BB0_151;
$L__BB0_150:
	ld.local.u32 	%r89, [%rd8+104];
	setp.ne.s32 	%p178, %r89, 2;
$L__BB0_151:
	selp.u16 	%rs71, 1, 0, %p178;
	bra.uni 	$L__BB0_159;
$L__BB0_152:
	ld.local.u32 	%r81, [%rd8+104];
	setp.eq.s32 	%p179, %r81, 4;
$L__BB0_153:
	selp.u16 	%rs71, 1, 0, %p179;
	bra.uni 	$L__BB0_159;
$L__BB0_154:
	ld.local.u32 	%r68, [%rd8];
	ld.local.u32 	%r69, [%rd8+56];
	sub.s32 	%r70, %r68, %r69;
	setp.eq.s32 	%p57, %r70, 1;
	sub.s32 	%r71, %r69, %r68;
	setp.eq.s32 	%p58, %r71, 1;
	selp.u32 	%r72, 1, 0, %p58;
	selp.b32 	%r67, 2, %r72, %p57;
	mov.pred 	%p180, 0;
	setp.eq.s32 	%p59, %r67, 2;
	@%p59 bra 	$L__BB0_157;
	setp.ne.s32 	%p60, %r67, 1;
	@%p60 bra 	$L__BB0_158;
	ld.local.u32 	%r74, [%rd8+48];
	setp.eq.s32 	%p180, %r74, 2;
	bra.uni 	$L__BB0_158;
$L__BB0_157:
	ld.local.u32 	%r73, [%rd8+104];
	setp.eq.s32 	%p180, %r73, 2;
$L__BB0_158:
	selp.u16 	%rs71, 1, 0, %p180;
$L__BB0_159:
	ld.local.u32 	%r199, [%rd8];
	ld.local.u32 	%r200, [%rd8+56];
	st.global.v2.u32 	[%rd18+16], {%r199, %r200};
$L__BB0_160:
	st.global.u8 	[%rd20], %rs71;
	add.s32 	%r216, %r19, 1;
	setp.ne.s32 	%p166, %r19, %r37;
	@%p166 bra 	$L__BB0_12;
$L__BB0_161:
	ld.param.u32 	%r206, [evaluation_param_21];
	setp.ne.s32 	%p167, %r206, %r37;
	@%p167 bra 	$L__BB0_168;
	ld.param.u64 	%rd278, [evaluation_param_17];
	cvt.s64.s32 	%rd258, %r212;
	mov.u64 	%rd259, truth_values;
	add.s64 	%rd260, %rd259, %rd258;
	ld.global.s8 	%rs62, [%rd260+-1];
	cvta.to.global.u64 	%rd261, %rd278;
	st.global.u16 	[%rd261], %rs62;
	ld.global.u8 	%rs63, [%rd260+-1];
	setp.ne.s16 	%p168, %rs63, 0;
	@%p168 bra 	$L__BB0_168;
	ld.param.u64 	%rd279, [evaluation_param_18];
	mul.wide.s32 	%rd262, %r212, 24;
	mov.u64 	%rd263, links;
	cvta.global.u64 	%rd264, %rd263;
	add.s64 	%rd265, %rd264, %rd262;
	add.s64 	%rd302, %rd265, -24;
	cvta.to.global.u64 	%rd91, %rd279;
	mov.b32 	%r219, 0;
$L__BB0_164:
	setp.gt.u32 	%p169, %r219, 4999;
	@%p169 bra 	$L__BB0_166;
	shl.b32 	%r202, %r219, 1;
	ld.u32 	%r203, [%rd302+16];
	mul.wide.u32 	%rd266, %r202, 4;
	add.s64 	%rd267, %rd91, %rd266;
	st.global.u32 	[%rd267], %r203;
	ld.u32 	%r204, [%rd302+20];
	st.global.u32 	[%rd267+4], %r204;
$L__BB0_166:
	add.s32 	%r219, %r219, 1;
	ld.u64 	%rd302, [%rd302];
	setp.ne.s64 	%p170, %rd302, 0;
	@%p170 bra 	$L__BB0_164;
	ld.param.u64 	%rd281, [evaluation_param_20];
	ld.param.u64 	%rd280, [evaluation_param_19];
	cvta.to.global.u64 	%rd268, %rd281;
	st.global.u32 	[%rd268], %r219;
	min.u32 	%r205, %r219, 5000;
	cvta.to.global.u64 	%rd269, %rd280;
	st.global.u32 	[%rd269], %r205;
$L__BB0_168:
	ret;

}


// ===== COMPILED SASS (sm_100) =====

	.target	sm_100

	.elftype	@"ET_EXEC"


//--------------------- .note.nv.tkinfo           --------------------------
	.section	.note.nv.tkinfo,"",@"SHT_NOTE"
	.sectionflags	@"SHF_NOTE_NV_TKINFO"
	.tkinfo
        /*0018*/ 	.word	0x00000002
        /*0030*/ 	.string	""
        /*0030*/ 	.string	"ptxas"
        /*0030*/ 	.string	"Cuda compilation tools, release 13.0, V13.0.88"
        /*0030*/ 	.string	"Build cuda_13.0.r13.0/compiler.36424714_0"
        /*0030*/ 	.string	"-arch sm_100 -m 64 "



//--------------------- .note.nv.cuinfo           --------------------------
	.section	.note.nv.cuinfo,"",@"SHT_NOTE"
	.sectionflags	@"SHF_NOTE_NV_CUINFO"
        /*0018*/ 	.short	0x0002
        /*001a*/ 	.short	0x0064
        /*001c*/ 	.short	0x0082
	.zero		2


//--------------------- .nv.info                  --------------------------
	.section	.nv.info,"",@"SHT_CUDA_INFO"
	.align	4


	//----- nvinfo : EIATTR_REGCOUNT
	.align		4
        /*0000*/ 	.byte	0x04, 0x2f
        /*0002*/ 	.short	(.L_3 - .L_2)
	.align		4
.L_2:
        /*0004*/ 	.word	index@(evaluation)
        /*0008*/ 	.word	0x00000020


	//----- nvinfo : EIATTR_FRAME_SIZE
	.align		4
.L_3:
        /*000c*/ 	.byte	0x04, 0x11
        /*000e*/ 	.short	(.L_5 - .L_4)
	.align		4
.L_4:
        /*0010*/ 	.word	index@($__internal_0_$__cuda_sm20_div_rn_f64_full)
        /*0014*/ 	.word	0x00000070


	//----- nvinfo : EIATTR_FRAME_SIZE
	.align		4
.L_5:
        /*0018*/ 	.byte	0x04, 0x11
        /*001a*/ 	.short	(.L_7 - .L_6)
	.align		4
.L_6:
        /*001c*/ 	.word	index@(evaluation)
        /*0020*/ 	.word	0x00000070


	//----- nvinfo : EIATTR_MIN_STACK_SIZE
	.align		4
.L_7:
        /*0024*/ 	.byte	0x04, 0x12
        /*0026*/ 	.short	(.L_9 - .L_8)
	.align		4
.L_8:
        /*0028*/ 	.word	index@(evaluation)
        /*002c*/ 	.word	0x00000070
.L_9:


//--------------------- .nv.compat                --------------------------
	.section	.nv.compat,"",@"SHT_CUDA_COMPAT_INFO"
	.align	4
        /*0000*/ 	.byte	0x02, 0x09, 0x00, 0x00, 0x02, 0x02, 0x01, 0x00, 0x02, 0x05, 0x05, 0x00, 0x03, 0x07, 0x01, 0x01
        /*0010*/ 	.byte	0x02, 0x03, 0x00, 0x00, 0x02, 0x06, 0x01, 0x00, 0x04, 0x0b, 0x08, 0x00, 0x01, 0x00, 0x00, 0x00
        /*0020*/ 	.byte	0x00, 0x00, 0x00, 0x00


//--------------------- .nv.info.evaluation       --------------------------
	.section	.nv.info.evaluation,"",@"SHT_CUDA_INFO"
	.sectionflags	@""
	.align	4


	//----- nvinfo : EIATTR_CUDA_API_VERSION
	.align		4
        /*0000*/ 	.byte	0x04, 0x37
        /*0002*/ 	.short	(.L_11 - .L_10)
.L_10:
        /*0004*/ 	.word	0x00000082


	//----- nvinfo : EIATTR_KPARAM_INFO
	.align		4
.L_11:
        /*0008*/ 	.byte	0x04, 0x17
        /*000a*/ 	.short	(.L_13 - .L_12)
.L_12:
        /*000c*/ 	.word	0x00000000
        /*0010*/ 	.short	0x0016
        /*0012*/ 	.short	0x00a4
        /*0014*/ 	.byte	0x00, 0xf0, 0x11, 0x00


	//----- nvinfo : EIATTR_KPARAM_INFO
	.align		4
.L_13:
        /*0018*/ 	.byte	0x04, 0x17
        /*001a*/ 	.short	(.L_15 - .L_14)
.L_14:
        /*001c*/ 	.word	0x00000000
        /*0020*/ 	.short	0x0015
        /*0022*/ 	.short	0x00a0
        /*0024*/ 	.byte	0x00, 0xf0, 0x11, 0x00


	//----- nvinfo : EIATTR_KPARAM_INFO
	.align		4
.L_15:
        /*0028*/ 	.byte	0x04, 0x17
        /*002a*/ 	.short	(.L_17 - .L_16)
.L_16:
        /*002c*/ 	.word	0x00000000
        /*0030*/ 	.short	0x0014
        /*0032*/ 	.short	0x0098
        /*0034*/ 	.byte	0x00, 0xf5, 0x21, 0x00


	//----- nvinfo : EIATTR_KPARAM_INFO
	.align		4
.L_17:
        /*0038*/ 	.byte	0x04, 0x17
        /*003a*/ 	.short	(.L_19 - .L_18)
.L_18:
        /*003c*/ 	.word	0x00000000
        /*0040*/ 	.short	0x0013
        /*0042*/ 	.short	0x0090
        /*0044*/ 	.byte	0x00, 0xf5, 0x21, 0x00


	//----- nvinfo : EIATTR_KPARAM_INFO
	.align		4
.L_19:
        /*0048*/ 	.byte	0x04, 0x17
        /*004a*/ 	.short	(.L_21 - .L_20)
.L_20:
        /*004c*/ 	.word	0x00000000
        /*0050*/ 	.short	0x0012
        /*0052*/ 	.short	0x0088
        /*0054*/ 	.byte	0x00, 0xf5, 0x21, 0x00


	//----- nvinfo : EIATTR_KPARAM_INFO
	.align		4
.L_21:
        /*0058*/ 	.byte	0x04, 0x17
        /*005a*/ 	.short	(.L_23 - .L_22)
.L_22:
        /*005c*/ 	.word	0x00000000
        /*0060*/ 	.short	0x0011
        /*0062*/ 	.short	0x0080
        /*0064*/ 	.byte	0x00, 0xf5, 0x21, 0x00


	//----- nvinfo : EIATTR_KPARAM_INFO
	.align		4
.L_23:
        /*0068*/ 	.byte	0x04, 0x17
        /*006a*/ 	.short	(.L_25 - .L_24)
.L_24:
        /*006c*/ 	.word	0x00000000
        /*0070*/ 	.short	0x0010
        /*0072*/ 	.short	0x0078
        /*0074*/ 	.byte	0x00, 0xf5, 0x21, 0x00


	//----- nvinfo : EIATTR_KPARAM_INFO
	.align		4
.L_25:
        /*0078*/ 	.byte	0x04, 0x17
        /*007a*/ 	.short	(.L_27 - .L_26)
.L_26:
        /*007c*/ 	.word	0x00000000
        /*0080*/ 	.short	0x000f
        /*0082*/ 	.short	0x0070
        /*0084*/ 	.byte	0x00, 0xf5, 0x21, 0x00


	//----- nvinfo : EIATTR_KPARAM_INFO
	.align		4
.L_27:
        /*0088*/ 	.byte	0x04, 0x17
        /*008a*/ 	.short	(.L_29 - .L_28)
.L_28:
        /*008c*/ 	.word	0x00000000
        /*0090*/ 	.short	0x000e
        /*0092*/ 	.short	0x0068
        /*0094*/ 	.byte	0x00, 0xf5, 0x21, 0x00


	//----- nvinfo : EIATTR_KPARAM_INFO
	.align		4
.L_29:
        /*0098*/ 	.byte	0x04, 0x17
        /*009a*/ 	.short	(.L_31 - .L_30)
.L_30:
        /*009c*/ 	.word	0x00000000
        /*00a0*/ 	.short	0x000d
        /*00a2*/ 	.short	0x0060
        /*00a4*/ 	.byte	0x00, 0xf5, 0x21, 0x00


	//----- nvinfo : EIATTR_KPARAM_INFO
	.align		4
.L_31:
        /*00a8*/ 	.byte	0x04, 0x17
        /*00aa*/ 	.short	(.L_33 - .L_32)
.L_32:
        /*00ac*/ 	.word	0x00000000
        /*00b0*/ 	.short	0x000c
        /*00b2*/ 	.short	0x0058
        /*00b4*/ 	.byte	0x00, 0xf5, 0x21, 0x00


	//----- nvinfo : EIATTR_KPARAM_INFO
	.align		4
.L_33:
        /*00b8*/ 	.byte	0x04, 0x17
        /*00ba*/ 	.short	(.L_35 - .L_34)
.L_34:
        /*00bc*/ 	.word	0x00000000
        /*00c0*/ 	.short	0x000b
        /*00c2*/ 	.short	0x0050
        /*00c4*/ 	.byte	0x00, 0xf5, 0x21, 0x00


	//----- nvinfo : EIATTR_KPARAM_INFO
	.align		4
.L_35:
        /*00c8*/ 	.byte	0x04, 0x17
        /*00ca*/ 	.short	(.L_37 - .L_36)
.L_36:
        /*00cc*/ 	.word	0x00000000
        /*00d0*/ 	.short	0x000a
        /*00d2*/ 	.short	0x0048
        /*00d4*/ 	.byte	0x00, 0xf5, 0x21, 0x00


	//----- nvinfo : EIATTR_KPARAM_INFO
	.align		4
.L_37:
        /*00d8*/ 	.byte	0x04, 0x17
        /*00da*/ 	.short	(.L_39 - .L_38)
.L_38:
        /*00dc*/ 	.word	0x00000000
        /*00e0*/ 	.short	0x0009
        /*00e2*/ 	.short	0x0040
        /*00e4*/ 	.byte	0x00, 0xf5, 0x21, 0x00


	//----- nvinfo : EIATTR_KPARAM_INFO
	.align		4
.L_39:
        /*00e8*/ 	.byte	0x04, 0x17
        /*00ea*/ 	.short	(.L_41 - .L_40)
.L_40:
        /*00ec*/ 	.word	0x00000000
        /*00f0*/ 	.short	0x0008
        /*00f2*/ 	.short	0x0038
        /*00f4*/ 	.byte	0x00, 0xf5, 0x21, 0x00


	//----- nvinfo : EIATTR_KPARAM_INFO
	.align		4
.L_41:
        /*00f8*/ 	.byte	0x04, 0x17
        /*00fa*/ 	.short	(.L_43 - .L_42)
.L_42:
        /*00fc*/ 	.word	0x00000000
        /*0100*/ 	.short	0x0007
        /*0102*/ 	.short	0x0034
        /*0104*/ 	.byte	0x00, 0xf0, 0x11, 0x00


	//----- nvinfo : EIATTR_KPARAM_INFO
	.align		4
.L_43:
        /*0108*/ 	.byte	0x04, 0x17
        /*010a*/ 	.short	(.L_45 - .L_44)
.L_44:
        /*010c*/ 	.word	0x00000000
        /*0110*/ 	.short	0x0006
        /*0112*/ 	.short	0x0030
        /*0114*/ 	.byte	0x00, 0xf0, 0x11, 0x00


	//----- nvinfo : EIATTR_KPARAM_INFO
	.align		4
.L_45:
        /*0118*/ 	.byte	0x04, 0x17
        /*011a*/ 	.short	(.L_47 - .L_46)
.L_46:
        /*011c*/ 	.word	0x00000000
        /*0120*/ 	.short	0x0005
        /*0122*/ 	.short	0x0028
        /*0124*/ 	.byte	0x00, 0xf5, 0x21, 0x00


	//----- nvinfo : EIATTR_KPARAM_INFO
	.align		4
.L_47:
        /*0128*/ 	.byte	0x04, 0x17
        /*012a*/ 	.short	(.L_49 - .L_48)
.L_48:
        /*012c*/ 	.word	0x00000000
        /*0130*/ 	.short	0x0004
        /*0132*/ 	.short	0x0020
        /*0134*/ 	.byte	0x00, 0xf5, 0x21, 0x00


	//----- nvinfo : EIATTR_KPARAM_INFO
	.align		4
.L_49:
        /*0138*/ 	.byte	0x04, 0x17
        /*013a*/ 	.short	(.L_51 - .L_50)
.L_50:
        /*013c*/ 	.word	0x00000000
        /*0140*/ 	.short	0x0003
        /*0142*/ 	.short	0x0018
        /*0144*/ 	.byte	0x00, 0xf5, 0x21, 0x00


	//----- nvinfo : EIATTR_KPARAM_INFO
	.align		4
.L_51:
        /*0148*/ 	.byte	0x04, 0x17
        /*014a*/ 	.short	(.L_53 - .L_52)
.L_52:
        /*014c*/ 	.word	0x00000000
        /*0150*/ 	.short	0x0002
        /*0152*/ 	.short	0x0010
        /*0154*/ 	.byte	0x00, 0xf5, 0x21, 0x00


	//----- nvinfo : EIATTR_KPARAM_INFO
	.align		4
.L_53:
        /*0158*/ 	.byte	0x04, 0x17
        /*015a*/ 	.short	(.L_55 - .L_54)
.L_54:
        /*015c*/ 	.word	0x00000000
        /*0160*/ 	.short	0x0001
        /*0162*/ 	.short	0x0008
        /*0164*/ 	.byte	0x00, 0xf5, 0x21, 0x00


	//----- nvinfo : EIATTR_KPARAM_INFO
	.align		4
.L_55:
        /*0168*/ 	.byte	0x04, 0x17
        /*016a*/ 	.short	(.L_57 - .L_56)
.L_56:
        /*016c*/ 	.word	0x00000000
        /*0170*/ 	.short	0x0000
        /*0172*/ 	.short	0x0000
        /*0174*/ 	.byte	0x00, 0xf5, 0x21, 0x00


	//----- nvinfo : EIATTR_SPARSE_MMA_MASK
	.align		4
.L_57:
        /*0178*/ 	.byte	0x03, 0x50
        /*017a*/ 	.short	0x0000


	//----- nvinfo : EIATTR_MAXREG_COUNT
	.align		4
        /*017c*/ 	.byte	0x03, 0x1b
        /*017e*/ 	.short	0x00ff


	//----- nvinfo : EIATTR_MERCURY_ISA_VERSION
	.align		4
        /*0180*/ 	.byte	0x03, 0x5f
        /*0182*/ 	.short	0x0101


	//----- nvinfo : EIATTR_VRC_CTA_INIT_COUNT
	.align		4
        /*0184*/ 	.byte	0x02, 0x4a
	.zero		1
	.zero		1


	//----- nvinfo : EIATTR_EXIT_INSTR_OFFSETS
	.align		4
        /*0188*/ 	.byte	0x04, 0x1c
        /*018a*/ 	.short	(.L_59 - .L_58)


	//   ....[0]....
.L_58:
        /*018c*/ 	.word	0x000000a0


	//   ....[1]....
        /*0190*/ 	.word	0x00003e10


	//   ....[2]....
        /*0194*/ 	.word	0x00003ea0


	//   ....[3]....
        /*0198*/ 	.word	0x00004070


	//----- nvinfo : EIATTR_INDIRECT_BRANCH_TARGETS
	.align		4
.L_59:
        /*019c*/ 	.byte	0x04, 0x34
        /*019e*/ 	.short	(.L_61 - .L_60)


	//   ....[0]....
.L_60:
        /*01a0*/ 	.word	.L_x_108@srel
        /*01a4*/ 	.short	0x0
        /*01a6*/ 	.short	0x0
        /*01a8*/ 	.word	0x3
        /*01ac*/ 	.word	.L_x_109@srel
        /*01b0*/ 	.word	.L_x_110@srel
        /*01b4*/ 	.word	.L_x_49@srel


	//   ....[1]....
        /*01b8*/ 	.word	.L_x_112@srel
        /*01bc*/ 	.short	0x0
        /*01be*/ 	.short	0x0
        /*01c0*/ 	.word	0x3
        /*01c4*/ 	.word	.L_x_113@srel
        /*01c8*/ 	.word	.L_x_114@srel
        /*01cc*/ 	.word	.L_x_49@srel


	//   ....[2]....
        /*01d0*/ 	.word	.L_x_116@srel
        /*01d4*/ 	.short	0x0
        /*01d6*/ 	.short	0x0
        /*01d8*/ 	.word	0x3
        /*01dc*/ 	.word	.L_x_117@srel
        /*01e0*/ 	.word	.L_x_118@srel
        /*01e4*/ 	.word	.L_x_65@srel


	//   ....[3]....
        /*01e8*/ 	.word	.L_x_120@srel
        /*01ec*/ 	.short	0x0
        /*01ee*/ 	.short	0x0
        /*01f0*/ 	.word	0x3
        /*01f4*/ 	.word	.L_x_121@srel
        /*01f8*/ 	.word	.L_x_122@srel
        /*01fc*/ 	.word	.L_x_71@srel


	//   ....[4]....
        /*0200*/ 	.word	.L_x_124@srel
        /*0204*/ 	.short	0x0
        /*0206*/ 	.short	0x0
        /*0208*/ 	.word	0x3
        /*020c*/ 	.word	.L_x_125@srel
        /*0210*/ 	.word	.L_x_126@srel
        /*0214*/ 	.word	.L_x_71@srel


	//   ....[5]....
        /*0218*/ 	.word	.L_x_128@srel
        /*021c*/ 	.short	0x0
        /*021e*/ 	.short	0x0
        /*0220*/ 	.word	0x3
        /*0224*/ 	.word	.L_x_129@srel
        /*0228*/ 	.word	.L_x_130@srel
        /*022c*/ 	.word	.L_x_49@srel


	//   ....[6]....
        /*0230*/ 	.word	.L_x_132@srel
        /*0234*/ 	.short	0x0
        /*0236*/ 	.short	0x0
        /*0238*/ 	.word	0x3
        /*023c*/ 	.word	.L_x_133@srel
        /*0240*/ 	.word	.L_x_134@srel
        /*0244*/ 	.word	.L_x_49@srel


	//----- nvinfo : EIATTR_CRS_STACK_SIZE
	.align		4
.L_61:
        /*0248*/ 	.byte	0x04, 0x1e
        /*024a*/ 	.short	(.L_63 - .L_62)
.L_62:
        /*024c*/ 	.word	0x00000000


	//----- nvinfo : EIATTR_CBANK_PARAM_SIZE
	.align		4
.L_63:
        /*0250*/ 	.byte	0x03, 0x19
        /*0252*/ 	.short	0x00a8


	//----- nvinfo : EIATTR_PARAM_CBANK
	.align		4
        /*0254*/ 	.byte	0x04, 0x0a
        /*0256*/ 	.short	(.L_65 - .L_64)
	.align		4
.L_64:
        /*0258*/ 	.word	index@(.nv.constant0.evaluation)
        /*025c*/ 	.short	0x0380
        /*025e*/ 	.short	0x00a8


	//----- nvinfo : EIATTR_SW_WAR
	.align		4
.L_65:
        /*0260*/ 	.byte	0x04, 0x36
        /*0262*/ 	.short	(.L_67 - .L_66)
.L_66:
        /*0264*/ 	.word	0x00000008
.L_67:


//--------------------- .nv.callgraph             --------------------------
	.section	.nv.callgraph,"",@"SHT_CUDA_CALLGRAPH"
	.align	4
	.sectionentsize	8
	.align		4
        /*0000*/ 	.word	0x00000000
	.align		4
        /*0004*/ 	.word	0xffffffff
	.align		4
        /*0008*/ 	.word	0x00000000
	.align		4
        /*000c*/ 	.word	0xfffffffe
	.align		4
        /*0010*/ 	.word	0x00000000
	.align		4
        /*0014*/ 	.word	0xfffffffd
	.align		4
        /*0018*/ 	.word	0x00000000
	.align		4
        /*001c*/ 	.word	0xfffffffc


//--------------------- .nv.constant4             --------------------------
	.section	.nv.constant4,"a",@progbits
	.align	8
	.align		8
.nv.constant4:
        /*0000*/ 	.dword	truth_values
	.align		8
        /*0008*/ 	.dword	links


//--------------------- .nv.constant2.evaluation  --------------------------
	.section	.nv.constant2.evaluation,"a",@progbits
	.sectionflags	@""
	.align	4
.nv.constant2.evaluation:
        /*0000*/ 	.byte	0xf0, 0x10, 0x00, 0x00, 0x30, 0x0b, 0x00, 0x00, 0x70, 0x3d, 0x00, 0x00, 0x40, 0x1a, 0x00, 0x00
        /*0010*/ 	.byte	0x00, 0x13, 0x00, 0x00, 0x70, 0x3d, 0x00, 0x00, 0xd0, 0x2b, 0x00, 0x00, 0xa0, 0x29, 0x00, 0x00
        /*0020*/ 	.byte	0x10, 0x2c, 0x00, 0x00, 0xc0, 0x2d, 0x00, 0x00, 0xe0, 0x2c, 0x00, 0x00, 0x80, 0x32, 0x00, 0x00
        /*0030*/ 	.byte	0xb0, 0x31, 0x00, 0x00, 0x50, 0x30, 0x00, 0x00, 0x80, 0x32, 0x00, 0x00, 0x80, 0x34, 0x00, 0x00
        /*0040*/ 	.byte	0x20, 0x33, 0x00, 0x00, 0x70, 0x3d, 0x00, 0x00, 0x20, 0x3c, 0x00, 0x00, 0x40, 0x36, 0x00, 0x00
        /*0050*/ 	.byte	0x70, 0x3d, 0x00, 0x00


//--------------------- .text.evaluation          --------------------------
	.section	.text.evaluation,"ax",@progbits
	.align	128
        .global         evaluation
        .type           evaluation,@function
        .size           evaluation,(.L_x_136 - evaluation)
        .other          evaluation,@"STO_CUDA_ENTRY STV_DEFAULT"
evaluation:
.text.evaluation:
[----:B------:R-:W0:Y:S01]  /*0000*/  LDC R1, c[0x0][0x37c] ;  /* 0x0000df00ff017b82 */ /* 0x000e220000000800 */
[----:B------:R-:W1:Y:S01]  /*0010*/  S2R R22, SR_TID.X ;  /* 0x0000000000167919 */ /* 0x000e620000002100 */
[----:B------:R-:W1:Y:S01]  /*0020*/  LDCU UR4, c[0x0][0x360] ;  /* 0x00006c00ff0477ac */ /* 0x000e620008000800 */
[----:B0-----:R-:W-:Y:S01]  /*0030*/  VIADD R1, R1, 0xffffff90 ;  /* 0xffffff9001017836 */ /* 0x001fe20000000000 */
[----:B------:R-:W1:Y:S01]  /*0040*/  S2R R3, SR_CTAID.X ;  /* 0x0000000000037919 */ /* 0x000e620000002500 */
[----:B------:R-:W0:Y:S01]  /*0050*/  LDCU UR5, c[0x0][0x424] ;  /* 0x00008480ff0577ac */ /* 0x000e220008000800 */
[----:B------:R-:W2:Y:S02]  /*0060*/  LDCU UR6, c[0x0][0x3b0] ;  /* 0x00007600ff0677ac */ /* 0x000ea40008000800 */
[----:B--2---:R-:W-:Y:S02]  /*0070*/  IMAD.U32 R17, RZ, RZ, UR6 ;  /* 0x00000006ff117e24 */ /* 0x004fe4000f8e00ff */
[----:B-1----:R-:W-:-:S05]  /*0080*/  IMAD R22, R3, UR4, R22 ;  /* 0x0000000403167c24 */ /* 0x002fca000f8e0216 */
[----:B0-----:R-:W-:-:S13]  /*0090*/  ISETP.GE.AND P0, PT, R22, UR5, PT ;  /* 0x0000000516007c0c */ /* 0x001fda000bf06270 */
[----:B------:R-:W-:Y:S05]  /*00a0*/  @P0 EXIT ;  /* 0x000000000000094d */ /* 0x000fea0003800000 */
[----:B------:R-:W0:Y:S01]  /*00b0*/  LDC R13, c[0x0][0x3b4] ;  /* 0x0000ed00ff0d7b82 */ /* 0x000e220000000800 */
[----:B------:R-:W1:Y:S07]  /*00c0*/  LDCU.64 UR6, c[0x0][0x358] ;  /* 0x00006b00ff0677ac */ /* 0x000e6e0008000a00 */
[----:B------:R-:W0:Y:S08]  /*00d0*/  LDC.64 R4, c[0x0][0x380] ;  /* 0x0000e000ff047b82 */ /* 0x000e300000000a00 */
[----:B------:R-:W2:Y:S01]  /*00e0*/  LDC.64 R2, c[0x0][0x3a8] ;  /* 0x0000ea00ff027b82 */ /* 0x000ea20000000a00 */
[----:B0-----:R-:W-:-:S05]  /*00f0*/  IMAD.WIDE R4, R13, 0x4, R4 ;  /* 0x000000040d047825 */ /* 0x001fca00078e0204 */
[----:B-1----:R-:W3:Y:S01]  /*0100*/  LDG.E R12, desc[UR6][R4.64] ;  /* 0x00000006040c7981 */ /* 0x002ee2000c1e1900 */
[----:B--2---:R-:W-:-:S05]  /*0110*/  IMAD.WIDE R2, R13, 0x4, R2 ;  /* 0x000000040d027825 */ /* 0x004fca00078e0202 */
[----:B------:R0:W5:Y:S01]  /*0120*/  LDG.E R16, desc[UR6][R2.64] ;  /* 0x0000000602107981 */ /* 0x000162000c1e1900 */
[----:B------:R-:W-:-:S05]  /*0130*/  IMAD.MOV.U32 R0, RZ, RZ, -0x1 ;  /* 0xffffffffff007424 */ /* 0x000fca00078e00ff */
[----:B------:R0:W-:Y:S04]  /*0140*/  STL [R1], R0 ;  /* 0x0000000001007387 */ /* 0x0001e80000100800 */
[----:B------:R0:W-:Y:S01]  /*0150*/  STL [R1+0x38], R0 ;  /* 0x0000380001007387 */ /* 0x0001e20000100800 */
[----:B---3--:R-:W-:-:S13]  /*0160*/  ISETP.NE.AND P0, PT, R12, -0x1, PT ;  /* 0xffffffff0c00780c */ /* 0x008fda0003f05270 */
[----:B0-----:R-:W-:Y:S05]  /*0170*/  @!P0 BRA `(.L_x_0) ;  /* 0x0000000400dc8947 */ /* 0x001fea0003800000 */
[----:B------:R-:W0:Y:S01]  /*0180*/  LDC.64 R10, c[0x0][0x3c0] ;  /* 0x0000f000ff0a7b82 */ /* 0x000e220000000a00 */
[----:B------:R-:W1:Y:S01]  /*0190*/  LDCU UR8, c[0x0][0x3b4] ;  /* 0x00007680ff0877ac */ /* 0x000e620008000800 */
[----:B------:R-:W-:Y:S01]  /*01a0*/  SHF.R.S32.HI R0, RZ, 0x1f, R13 ;  /* 0x0000001fff007819 */ /* 0x000fe2000001140d */
[----:B------:R-:W-:Y:S02]  /*01b0*/  IMAD.MOV.U32 R21, RZ, RZ, R12 ;  /* 0x000000ffff157224 */ /* 0x000fe400078e000c */
[----:B------:R-:W-:Y:S01]  /*01c0*/  IMAD.MOV.U32 R18, RZ, RZ, RZ ;  /* 0x000000ffff127224 */ /* 0x000fe200078e00ff */
[----:B------:R-:W2:Y:S02]  /*01d0*/  LDCU.64 UR4, c[0x0][0x390] ;  /* 0x00007200ff0477ac */ /* 0x000ea40008000a00 */
[----:B------:R-:W3:Y:S08]  /*01e0*/  LDC.64 R8, c[0x0][0x398] ;  /* 0x0000e600ff087b82 */ /* 0x000ef00000000a00 */
[----:B------:R-:W4:Y:S01]  /*01f0*/  LDC.64 R6, c[0x0][0x3b8] ;  /* 0x0000ee00ff067b82 */ /* 0x000f220000000a00 */
[----:B-1----:R-:W-:-:S02]  /*0200*/  IMAD.U32 R19, RZ, RZ, UR8 ;  /* 0x00000008ff137e24 */ /* 0x002fc4000f8e00ff */
[----:B------:R-:W-:-:S05]  /*0210*/  IMAD.U32 R20, RZ, RZ, UR8 ;  /* 0x00000008ff147e24 */ /* 0x000fca000f8e00ff */
[----:B------:R-:W1:Y:S08]  /*0220*/  LDC.64 R4, c[0x0][0x3c8] ;  /* 0x0000f200ff047b82 */ /* 0x000e700000000a00 */
[----:B--2---:R-:W0:Y:S02]  /*0230*/  LDC.64 R2, c[0x0][0x3a0] ;  /* 0x0000e800ff027b82 */ /* 0x004e240000000a00 */
.L_x_3:
[----:B---3--:R-:W-:-:S06]  /*0240*/  IMAD.WIDE R14, R21, 0x4, R8 ;  /* 0x00000004150e7825 */ /* 0x008fcc00078e0208 */
[----:B------:R-:W2:Y:S01]  /*0250*/  LDG.E R15, desc[UR6][R14.64] ;  /* 0x000000060e0f7981 */ /* 0x000ea2000c1e1900 */
[----:B------:R-:W-:Y:S02]  /*0260*/  IMAD.MOV.U32 R23, RZ, RZ, R19 ;  /* 0x000000ffff177224 */ /* 0x000fe400078e0013 */
[----:B------:R-:W-:Y:S01]  /*0270*/  IMAD.MOV.U32 R12, RZ, RZ, R0 ;  /* 0x000000ffff0c7224 */ /* 0x000fe200078e0000 */
[--C-:B------:R-:W-:Y:S01]  /*0280*/  SHF.R.S32.HI R0, RZ, 0x1f, R21.reuse ;  /* 0x0000001fff007819 */ /* 0x100fe20000011415 */
[----:B------:R-:W-:Y:S02]  /*0290*/  IMAD.MOV.U32 R13, RZ, RZ, R20 ;  /* 0x000000ffff0d7224 */ /* 0x000fe400078e0014 */
[--C-:B------:R-:W-:Y:S02]  /*02a0*/  IMAD.MOV.U32 R20, RZ, RZ, R21.reuse ;  /* 0x000000ffff147224 */ /* 0x100fe400078e0015 */
[----:B------:R-:W-:Y:S01]  /*02b0*/  IMAD.MOV.U32 R19, RZ, RZ, R21 ;  /* 0x000000ffff137224 */ /* 0x000fe200078e0015 */
[----:B--2---:R-:W-:-:S13]  /*02c0*/  ISETP.GT.U32.AND P0, PT, R15, 0x17, PT ;  /* 0x000000170f00780c */ /* 0x004fda0003f04070 */
[----:B------:R-:W-:Y:S05]  /*02d0*/  @P0 BRA `(.L_x_1) ;  /* 0x00000004006c0947 */ /* 0x000fea0003800000 */
[----:B------:R-:W-:-:S05]  /*02e0*/  IMAD.MOV.U32 R14, RZ, RZ, 0x1 ;  /* 0x00000001ff0e7424 */ /* 0x000fca00078e00ff */
[----:B------:R-:W-:-:S04]  /*02f0*/  SHF.L.U32 R14, R14, R15, RZ ;  /* 0x0000000f0e0e7219 */ /* 0x000fc800000006ff */
[----:B------:R-:W-:-:S13]  /*0300*/  LOP3.LUT P0, RZ, R14, 0x800006, RZ, 0xc0, !PT ;  /* 0x008000060eff7812 */ /* 0x000fda000780c0ff */
[----:B------:R-:W-:Y:S05]  /*0310*/  @P0 BRA `(.L_x_2) ;  /* 0x0000000400240947 */ /* 0x000fea0003800000 */
[----:B------:R-:W-:-:S13]  /*0320*/  LOP3.LUT P0, RZ, R14, 0x18, RZ, 0xc0, !PT ;  /* 0x000000180eff7812 */ /* 0x000fda000780c0ff */
[----:B------:R-:W-:Y:S05]  /*0330*/  @!P0 BRA `(.L_x_1) ;  /* 0x0000000400548947 */ /* 0x000fea0003800000 */
[C---:B0-----:R-:W-:Y:S01]  /*0340*/  LEA R26, P0, R19.reuse, R2, 0x2 ;  /* 0x00000002131a7211 */ /* 0x041fe200078010ff */
[----:B------:R-:W0:Y:S03]  /*0350*/  LDC.64 R14, c[0x0][0x3a8] ;  /* 0x0000ea00ff0e7b82 */ /* 0x000e260000000a00 */
[----:B------:R-:W-:-:S06]  /*0360*/  LEA.HI.X R27, R19, R3, R0, 0x2, P0 ;  /* 0x00000003131b7211 */ /* 0x000fcc00000f1400 */
[----:B------:R-:W2:Y:S02]  /*0370*/  LDG.E R27, desc[UR6][R26.64] ;  /* 0x000000061a1b7981 */ /* 0x000ea4000c1e1900 */
[----:B--2---:R-:W-:-:S06]  /*0380*/  IMAD.WIDE R24, R27, 0x4, R10 ;  /* 0x000000041b187825 */ /* 0x004fcc00078e020a */
[----:B------:R-:W2:Y:S01]  /*0390*/  LDG.E R25, desc[UR6][R24.64] ;  /* 0x0000000618197981 */ /* 0x000ea2000c1e1900 */
[----:B0-----:R-:W-:-:S04]  /*03a0*/  LEA R14, P0, R23, R14, 0x2 ;  /* 0x0000000e170e7211 */ /* 0x001fc800078010ff */
[----:B------:R-:W-:Y:S01]  /*03b0*/  LEA.HI.X R15, R23, R15, R12, 0x2, P0 ;  /* 0x0000000f170f7211 */ /* 0x000fe200000f140c */
[----:B------:R-:W-:-:S04]  /*03c0*/  IMAD.MOV.U32 R12, RZ, RZ, RZ ;  /* 0x000000ffff0c7224 */ /* 0x000fc800078e00ff */
[----:B------:R0:W3:Y:S01]  /*03d0*/  LDG.E R23, desc[UR6][R14.64] ;  /* 0x000000060e177981 */ /* 0x0000e2000c1e1900 */
[----:B--2---:R-:W-:-:S04]  /*03e0*/  IABS R21, R25 ;  /* 0x0000001900157213 */ /* 0x004fc80000000000 */
[----:B------:R-:W2:Y:S08]  /*03f0*/  I2F.RP R28, R21 ;  /* 0x00000015001c7306 */ /* 0x000eb00000209400 */
[----:B--2---:R-:W2:Y:S02]  /*0400*/  MUFU.RCP R28, R28 ;  /* 0x0000001c001c7308 */ /* 0x004ea40000001000 */
[----:B--2---:R-:W-:-:S06]  /*0410*/  VIADD R29, R28, 0xffffffe ;  /* 0x0ffffffe1c1d7836 */ /* 0x004fcc0000000000 */
[----:B------:R-:W2:Y:S02]  /*0420*/  F2I.FTZ.U32.TRUNC.NTZ R13, R29 ;  /* 0x0000001d000d7305 */ /* 0x000ea4000021f000 */
[----:B--2---:R-:W-:-:S04]  /*0430*/  IMAD.MOV R24, RZ, RZ, -R13 ;  /* 0x000000ffff187224 */ /* 0x004fc800078e0a0d */
[----:B------:R-:W-:-:S04]  /*0440*/  IMAD R24, R24, R21, RZ ;  /* 0x0000001518187224 */ /* 0x000fc800078e02ff */
[----:B------:R-:W-:-:S04]  /*0450*/  IMAD.HI.U32 R24, R13, R24, R12 ;  /* 0x000000180d187227 */ /* 0x000fc800078e000c */
[----:B----4-:R-:W-:-:S06]  /*0460*/  IMAD.WIDE R12, R27, 0x4, R6 ;  /* 0x000000041b0c7825 */ /* 0x010fcc00078e0206 */
[----:B------:R2:W4:Y:S01]  /*0470*/  LDG.E R13, desc[UR6][R12.64] ;  /* 0x000000060c0d7981 */ /* 0x000522000c1e1900 */
[----:B------:R-:W-:Y:S02]  /*0480*/  IABS R27, R22 ;  /* 0x00000016001b7213 */ /* 0x000fe40000000000 */
[----:B------:R-:W-:-:S03]  /*0490*/  IABS R26, R25 ;  /* 0x00000019001a7213 */ /* 0x000fc60000000000 */
[----:B------:R-:W-:-:S04]  /*04a0*/  IMAD.HI.U32 R24, R24, R27, RZ ;  /* 0x0000001b18187227 */ /* 0x000fc800078e00ff */
[----:B------:R-:W-:-:S04]  /*04b0*/  IMAD.MOV R26, RZ, RZ, -R26 ;  /* 0x000000ffff1a7224 */ /* 0x000fc800078e0a1a */
[----:B0-----:R-:W-:-:S05]  /*04c0*/  IMAD R14, R24, R26, R27 ;  /* 0x0000001a180e7224 */ /* 0x001fca00078e021b */
[----:B------:R-:W-:Y:S02]  /*04d0*/  ISETP.GT.U32.AND P1, PT, R21, R14, PT ;  /* 0x0000000e1500720c */ /* 0x000fe40003f24070 */
[----:B--2---:R-:W-:-:S11]  /*04e0*/  LOP3.LUT R12, R22, R25, RZ, 0x3c, !PT ;  /* 0x00000019160c7212 */ /* 0x004fd600078e3cff */
[----:B------:R-:W-:-:S05]  /*04f0*/  @!P1 IMAD.IADD R14, R14, 0x1, -R21 ;  /* 0x000000010e0e9824 */ /* 0x000fca00078e0a15 */
[----:B------:R-:W-:Y:S01]  /*0500*/  ISETP.GE.U32.AND P0, PT, R14, R21, PT ;  /* 0x000000150e00720c */ /* 0x000fe20003f06070 */
[----:B------:R-:W-:Y:S01]  /*0510*/  @!P1 VIADD R24, R24, 0x1 ;  /* 0x0000000118189836 */ /* 0x000fe20000000000 */
[----:B------:R-:W-:Y:S01]  /*0520*/  ISETP.GE.AND P2, PT, R12, RZ, PT ;  /* 0x000000ff0c00720c */ /* 0x000fe20003f46270 */
[----:B------:R-:W0:Y:S01]  /*0530*/  LDC.64 R14, c[0x0][0x3d0] ;  /* 0x0000f400ff0e7b82 */ /* 0x000e220000000a00 */
[----:B------:R-:W-:-:S09]  /*0540*/  ISETP.NE.AND P1, PT, R25, RZ, PT ;  /* 0x000000ff1900720c */ /* 0x000fd20003f25270 */
[----:B------:R-:W-:-:S04]  /*0550*/  @P0 VIADD R24, R24, 0x1 ;  /* 0x0000000118180836 */ /* 0x000fc80000000000 */
[----:B------:R-:W-:-:S04]  /*0560*/  IMAD.MOV.U32 R21, RZ, RZ, R24 ;  /* 0x000000ffff157224 */ /* 0x000fc800078e0018 */
[----:B------:R-:W-:Y:S01]  /*0570*/  @!P2 IMAD.MOV R21, RZ, RZ, -R21 ;  /* 0x000000ffff15a224 */ /* 0x000fe200078e0a15 */
[----:B------:R-:W-:-:S05]  /*0580*/  @!P1 LOP3.LUT R21, RZ, R25, RZ, 0x33, !PT ;  /* 0x00000019ff159212 */ /* 0x000fca00078e33ff */
[----:B------:R-:W-:-:S04]  /*0590*/  IMAD.MOV R12, RZ, RZ, -R21 ;  /* 0x000000ffff0c7224 */ /* 0x000fc800078e0a15 */
[----:B------:R-:W-:-:S04]  /*05a0*/  IMAD R22, R25, R12, R22 ;  /* 0x0000000c19167224 */ /* 0x000fc800078e0216 */
[----:B----4-:R-:W-:-:S04]  /*05b0*/  IMAD.IADD R13, R22, 0x1, R13 ;  /* 0x00000001160d7824 */ /* 0x010fc800078e020d */
[----:B-1----:R-:W-:Y:S02]  /*05c0*/  IMAD.WIDE R26, R13, 0x4, R4 ;  /* 0x000000040d1a7825 */ /* 0x002fe400078e0204 */
[----:B------:R-:W1:Y:S03]  /*05d0*/  LDC.64 R12, c[0x0][0x3d8] ;  /* 0x0000f600ff0c7b82 */ /* 0x000e660000000a00 */
[----:B------:R-:W0:Y:S02]  /*05e0*/  LDG.E R25, desc[UR6][R26.64] ;  /* 0x000000061a197981 */ /* 0x000e24000c1e1900 */
[----:B0-----:R-:W-:-:S04]  /*05f0*/  IMAD.WIDE R14, R25, 0x8, R14 ;  /* 0x00000008190e7825 */ /* 0x001fc800078e020e */
[----:B-1----:R-:W-:Y:S02]  /*0600*/  IMAD.WIDE R12, R25, 0x8, R12 ;  /* 0x00000008190c7825 */ /* 0x002fe400078e020c */
[----:B------:R-:W2:Y:S04]  /*0610*/  LDG.E.64 R14, desc[UR6][R14.64] ;  /* 0x000000060e0e7981 */ /* 0x000ea8000c1e1b00 */
[----:B------:R-:W4:Y:S01]  /*0620*/  LDG.E.64 R12, desc[UR6][R12.64] ;  /* 0x000000060c0c7981 */ /* 0x000f22000c1e1b00 */
[----:B------:R-:W-:-:S05]  /*0630*/  IMAD R24, R18, 0x38, R1 ;  /* 0x0000003812187824 */ /* 0x000fca00078e0201 */
[----:B--2---:R0:W-:Y:S04]  /*0640*/  STL.64 [R24+0x8], R14 ;  /* 0x0000080e18007387 */ /* 0x0041e80000100a00 */
[----:B----4-:R1:W-:Y:S01]  /*0650*/  STL.64 [R24+0x10], R12 ;  /* 0x0000100c18007387 */ /* 0x0103e20000100a00 */
[----:B0-----:R-:W0:Y:S08]  /*0660*/  LDC.64 R14, c[0x0][0x3e8] ;  /* 0x0000fa00ff0e7b82 */ /* 0x001e300000000a00 */
[----:B-1----:R-:W1:Y:S01]  /*0670*/  LDC.64 R12, c[0x0][0x3e0] ;  /* 0x0000f800ff0c7b82 */ /* 0x002e620000000a00 */
[----:B0-----:R-:W-:-:S07]  /*0680*/  IMAD.WIDE R28, R25, 0x8, R14 ;  /* 0x00000008191c7825 */ /* 0x001fce00078e020e */
[----:B------:R-:W0:Y:S01]  /*0690*/  LDC.64 R14, c[0x0][0x3f0] ;  /* 0x0000fc00ff0e7b82 */ /* 0x000e220000000a00 */
[----:B------:R-:W2:Y:S01]  /*06a0*/  LDG.E.64 R28, desc[UR6][R28.64] ;  /* 0x000000061c1c7981 */ /* 0x000ea2000c1e1b00 */
[----:B-1----:R-:W-:-:S06]  /*06b0*/  IMAD.WIDE R26, R25, 0x8, R12 ;  /* 0x00000008191a7825 */ /* 0x002fcc00078e020c */
[----:B------:R-:W1:Y:S01]  /*06c0*/  LDC.64 R12, c[0x0][0x3f8] ;  /* 0x0000fe00ff0c7b82 */ /* 0x000e620000000a00 */
[----:B------:R-:W4:Y:S01]  /*06d0*/  LDG.E.64 R26, desc[UR6][R26.64] ;  /* 0x000000061a1a7981 */ /* 0x000f22000c1e1b00 */
[----:B0-----:R-:W-:-:S06]  /*06e0*/  IMAD.WIDE R14, R25, 0x8, R14 ;  /* 0x00000008190e7825 */ /* 0x001fcc00078e020e */
[----:B------:R-:W4:Y:S01]  /*06f0*/  LDG.E.64 R14, desc[UR6][R14.64] ;  /* 0x000000060e0e7981 */ /* 0x000f22000c1e1b00 */
[----:B-1----:R-:W-:-:S06]  /*0700*/  IMAD.WIDE R12, R25, 0x4, R12 ;  /* 0x00000004190c7825 */ /* 0x002fcc00078e020c */
[----:B------:R-:W4:Y:S04]  /*0710*/  LDG.E R13, desc[UR6][R12.64] ;  /* 0x000000060c0d7981 */ /* 0x000f28000c1e1900 */
[----:B------:R0:W-:Y:S01]  /*0720*/  STL [R24], R25 ;  /* 0x0000001918007387 */ /* 0x0001e20000100800 */
[----:B---3-5:R-:W-:Y:S02]  /*0730*/  IMAD R16, R22, R23, R16 ;  /* 0x0000001716107224 */ /* 0x028fe400078e0210 */
[----:B------:R-:W-:Y:S02]  /*0740*/  VIADD R18, R18, 0x1 ;  /* 0x0000000112127836 */ /* 0x000fe40000000000 */
[----:B------:R-:W-:Y:S01]  /*0750*/  IMAD.MOV.U32 R22, RZ, RZ, R21 ;  /* 0x000000ffff167224 */ /* 0x000fe200078e0015 */
[----:B--2---:R0:W-:Y:S04]  /*0760*/  STL.64 [R24+0x18], R28 ;  /* 0x0000181c18007387 */ /* 0x0041e80000100a00 */
[----:B----4-:R0:W-:Y:S04]  /*0770*/  STL.64 [R24+0x20], R26 ;  /* 0x0000201a18007387 */ /* 0x0101e80000100a00 */
[----:B------:R0:W-:Y:S04]  /*0780*/  STL.64 [R24+0x28], R14 ;  /* 0x0000280e18007387 */ /* 0x0001e80000100a00 */
[----:B------:R0:W-:Y:S01]  /*0790*/  STL [R24+0x30], R13 ;  /* 0x0000300d18007387 */ /* 0x0001e20000100800 */
[----:B------:R-:W-:Y:S05]  /*07a0*/  BRA `(.L_x_1) ;  /* 0x0000000000387947 */ /* 0x000fea0003800000 */
.L_x_2:
[C---:B------:R-:W-:Y:S01]  /*07b0*/  IMAD.SHL.U32 R21, R19.reuse, 0x4, RZ ;  /* 0x0000000413157824 */ /* 0x040fe200078e00ff */
[----:B------:R-:W-:-:S04]  /*07c0*/  SHF.L.U64.HI R24, R19, 0x2, R0 ;  /* 0x0000000213187819 */ /* 0x000fc80000010200 */
[----:B------:R-:W-:-:S04]  /*07d0*/  IADD3 R14, P0, PT, R21, UR4, RZ ;  /* 0x00000004150e7c10 */ /* 0x000fc8000ff1e0ff */
[----:B------:R-:W-:-:S05]  /*07e0*/  IADD3.X R15, PT, PT, R24, UR5, RZ, P0, !PT ;  /* 0x00000005180f7c10 */ /* 0x000fca00087fe4ff */
[----:B------:R-:W2:Y:S02]  /*07f0*/  LDG.E R14, desc[UR6][R14.64] ;  /* 0x000000060e0e7981 */ /* 0x000ea4000c1e1900 */
[----:B--2---:R-:W-:-:S13]  /*0800*/  ISETP.NE.AND P0, PT, R14, R13, PT ;  /* 0x0000000d0e00720c */ /* 0x004fda0003f05270 */
[----:B------:R-:W2:Y:S02]  /*0810*/  @!P0 LDC.64 R12, c[0x0][0x388] ;  /* 0x0000e200ff0c8b82 */ /* 0x000ea40000000a00 */
[----:B--2---:R-:W-:-:S05]  /*0820*/  @!P0 IADD3 R12, P1, PT, R21, R12, RZ ;  /* 0x0000000c150c8210 */ /* 0x004fca0007f3e0ff */
[----:B------:R-:W-:Y:S02]  /*0830*/  @!P0 IMAD.X R13, R24, 0x1, R13, P1 ;  /* 0x00000001180d8824 */ /* 0x000fe400008e060d */
[----:B------:R-:W2:Y:S04]  /*0840*/  @!P0 LDC.64 R24, c[0x0][0x3a8] ;  /* 0x0000ea00ff188b82 */ /* 0x000ea80000000a00 */
[----:B------:R-:W2:Y:S02]  /*0850*/  @!P0 LDG.E R13, desc[UR6][R12.64] ;  /* 0x000000060c0d8981 */ /* 0x000ea4000c1e1900 */
[----:B--2---:R-:W-:-:S06]  /*0860*/  @!P0 IMAD.WIDE R24, R13, 0x4, R24 ;  /* 0x000000040d188825 */ /* 0x004fcc00078e0218 */
[----:B------:R-:W2:Y:S02]  /*0870*/  @!P0 LDG.E R25, desc[UR6][R24.64] ;  /* 0x0000000618198981 */ /* 0x000ea4000c1e1900 */
[----:B--2--5:R-:W-:-:S07]  /*0880*/  @!P0 IMAD.IADD R16, R16, 0x1, R25 ;  /* 0x0000000110108824 */ /* 0x024fce00078e0219 */
.L_x_1:
[----:B0-----:R-:W0:Y:S02]  /*0890*/  LDC.64 R12, c[0x0][0x380] ;  /* 0x0000e000ff0c7b82 */ /* 0x001e240000000a00 */
[----:B0-----:R-:W-:-:S04]  /*08a0*/  LEA R12, P0, R19, R12, 0x2 ;  /* 0x0000000c130c7211 */ /* 0x001fc800078010ff */
[----:B------:R-:W-:-:S05]  /*08b0*/  LEA.HI.X R13, R19, R13, R0, 0x2, P0 ;  /* 0x0000000d130d7211 */ /* 0x000fca00000f1400 */
[----:B------:R-:W2:Y:S02]  /*08c0*/  LDG.E R21, desc[UR6][R12.64] ;  /* 0x000000060c157981 */ /* 0x000ea4000c1e1900 */
[----:B--2---:R-:W-:-:S13]  /*08d0*/  ISETP.NE.AND P0, PT, R21, -0x1, PT ;  /* 0xffffffff1500780c */ /* 0x004fda0003f05270 */
[----:B------:R-:W-:Y:S05]  /*08e0*/  @P0 BRA `(.L_x_3) ;  /* 0xfffffff800540947 */ /* 0x000fea000383ffff */
.L_x_0:
[----:B------:R-:W0:Y:S02]  /*08f0*/  LDCU.64 UR4, c[0x0][0x3b0] ;  /* 0x00007600ff0477ac */ /* 0x000e240008000a00 */
[----:B0-----:R-:W-:-:S09]  /*0900*/  UISETP.GT.AND UP0, UPT, UR4, UR5, UPT ;  /* 0x000000050400728c */ /* 0x001fd2000bf04270 */
[----:B------:R-:W-:Y:S05]  /*0910*/  BRA.U UP0, `(.L_x_4) ;  /* 0x0000003500307547 */ /* 0x000fea000b800000 */
[----:B-----5:R-:W-:-:S07]  /*0920*/  VIADD R2, R16, 0xffffffff ;  /* 0xffffffff10027836 */ /* 0x020fce0000000000 */
.L_x_97:
[----:B01234-:R-:W0:Y:S01]  /*0930*/  LDC.64 R4, c[0x0][0x398] ;  /* 0x0000e600ff047b82 */ /* 0x01fe220000000a00 */
[----:B------:R-:W1:Y:S01]  /*0940*/  LDCU UR4, c[0x0][0x3b4] ;  /* 0x00007680ff0477ac */ /* 0x000e620008000800 */
[----:B------:R-:W2:Y:S06]  /*0950*/  LDCU.64 UR8, c[0x4][URZ] ;  /* 0x01000000ff0877ac */ /* 0x000eac0008000a00 */
[----:B------:R-:W3:Y:S01]  /*0960*/  LDC.64 R12, c[0x4][0x8] ;  /* 0x01000200ff0c7b82 */ /* 0x000ee20000000a00 */
[----:B0-----:R-:W-:-:S05]  /*0970*/  IMAD.WIDE R4, R17, 0x4, R4 ;  /* 0x0000000411047825 */ /* 0x001fca00078e0204 */
[----:B------:R0:W5:Y:S01]  /*0980*/  LDG.E R8, desc[UR6][R4.64] ;  /* 0x0000000604087981 */ /* 0x000162000c1e1900 */
[----:B-1----:R-:W-:Y:S01]  /*0990*/  IADD3 R3, PT, PT, R2, -UR4, R17 ;  /* 0x8000000402037c10 */ /* 0x002fe2000fffe011 */
[----:B----4-:R-:W-:Y:S01]  /*09a0*/  IMAD.MOV.U32 R6, RZ, RZ, -0x1 ;  /* 0xffffffffff067424 */ /* 0x010fe200078e00ff */
[----:B------:R-:W-:Y:S01]  /*09b0*/  BSSY.RECONVERGENT B0, `(.L_x_5) ;  /* 0x000033f000007945 */ /* 0x000fe20003800200 */
[----:B------:R-:W-:Y:S01]  /*09c0*/  IMAD.MOV.U32 R7, RZ, RZ, -0x1 ;  /* 0xffffffffff077424 */ /* 0x000fe200078e00ff */
[C---:B--2---:R-:W-:Y:S01]  /*09d0*/  IADD3 R10, P2, PT, R3.reuse, UR8, RZ ;  /* 0x00000008030a7c10 */ /* 0x044fe2000ff5e0ff */
[----:B---3--:R-:W-:-:S03]  /*09e0*/  IMAD.WIDE R12, R3, 0x18, R12 ;  /* 0x00000018030c7825 */ /* 0x008fc600078e020c */
[----:B------:R-:W-:Y:S01]  /*09f0*/  LEA.HI.X.SX32 R11, R3, UR9, 0x1, P2 ;  /* 0x00000009030b7c11 */ /* 0x000fe200090f0eff */
[----:B0-----:R-:W-:Y:S01]  /*0a00*/  IMAD.MOV.U32 R4, RZ, RZ, R17 ;  /* 0x000000ffff047224 */ /* 0x001fe200078e0011 */
[----:B------:R0:W-:Y:S01]  /*0a10*/  STG.E.64 desc[UR6][R12.64+0x10], R6 ;  /* 0x000010060c007986 */ /* 0x0001e2000c101b06 */
[----:B------:R-:W-:Y:S02]  /*0a20*/  IMAD.MOV.U32 R9, RZ, RZ, 0x40140000 ;  /* 0x40140000ff097424 */ /* 0x000fe400078e00ff */
[----:B------:R-:W-:Y:S01]  /*0a30*/  VIADD R17, R17, 0x1 ;  /* 0x0000000111117836 */ /* 0x000fe20000000000 */
[----:B------:R0:W-:Y:S01]  /*0a40*/  STG.E.64 desc[UR6][R12.64], RZ ;  /* 0x000000ff0c007986 */ /* 0x0001e2000c101b06 */
[----:B------:R-:W-:Y:S01]  /*0a50*/  ISETP.NE.AND P1, PT, R4, UR4, PT ;  /* 0x0000000404007c0c */ /* 0x000fe2000bf25270 */
[----:B------:R-:W-:Y:S02]  /*0a60*/  UMOV UR4, URZ ;  /* 0x000000ff00047c82 */ /* 0x000fe40008000000 */
[----:B------:R0:W-:Y:S01]  /*0a70*/  STG.E.64 desc[UR6][R12.64+0x8], R12 ;  /* 0x0000080c0c007986 */ /* 0x0001e2000c101b06 */
[----:B-----5:R-:W-:-:S13]  /*0a80*/  ISETP.GT.AND P0, PT, R8, 0xf, PT ;  /* 0x0000000f0800780c */ /* 0x020fda0003f04270 */
[----:B0-----:R-:W-:Y:S05]  /*0a90*/  @P0 BRA `(.L_x_6) ;  /* 0x0000002000640947 */ /* 0x001fea0003800000 */
[----:B------:R-:W-:-:S13]  /*0aa0*/  ISETP.GT.AND P0, PT, R8, 0x3, PT ;  /* 0x000000030800780c */ /* 0x000fda0003f04270 */
[----:B------:R-:W-:Y:S05]  /*0ab0*/  @P0 BRA `(.L_x_7) ;  /* 0x0000001400880947 */ /* 0x000fea0003800000 */
[----:B------:R-:W-:-:S13]  /*0ac0*/  ISETP.GT.AND P0, PT, R8, 0x1, PT ;  /* 0x000000010800780c */ /* 0x000fda0003f04270 */
[----:B------:R-:W-:Y:S05]  /*0ad0*/  @P0 BRA `(.L_x_8) ;  /* 0x0000000400f00947 */ /* 0x000fea0003800000 */
[----:B------:R-:W-:-:S05]  /*0ae0*/  VIMNMX.U32 R3, PT, PT, R8, 0x2, PT ;  /* 0x0000000208037848 */ /* 0x000fca0003fe0000 */
[----:B------:R-:W-:-:S04]  /*0af0*/  IMAD.SHL.U32 R3, R3, 0x4, RZ ;  /* 0x0000000403037824 */ /* 0x000fc800078e00ff */
[----:B------:R-:W0:Y:S02]  /*0b00*/  LDC R6, c[0x2][R3] ;  /* 0x0080000003067b82 */ /* 0x000e240000000800 */
[----:B0-----:R-:W-:-:S04]  /*0b10*/  SHF.R.S32.HI R7, RZ, 0x1f, R6 ;  /* 0x0000001fff077819 */ /* 0x001fc80000011406 */
.L_x_108:
[----:B------:R-:W-:Y:S05]  /*0b20*/  BRX R6 -0xb30                                                   (*"BRANCH_TARGETS .L_x_109,.L_x_110,.L_x_49"*) ;  /* 0xfffffff406347949 */ /* 0x000fea000383ffff */
.L_x_110:
[----:B------:R-:W2:Y:S01]  /*0b30*/  LDG.E.U8 R0, desc[UR6][R10.64+-0x1] ;  /* 0xffffff060a007981 */ /* 0x000ea2000c1e1100 */
[----:B------:R-:W0:Y:S01]  /*0b40*/  LDC.64 R6, c[0x0][0x390] ;  /* 0x0000e400ff067b82 */ /* 0x000e220000000a00 */
[----:B------:R-:W-:Y:S01]  /*0b50*/  BSSY.RECONVERGENT B1, `(.L_x_9) ;  /* 0x0000011000017945 */ /* 0x000fe20003800200 */
[----:B------:R-:W-:Y:S01]  /*0b60*/  PLOP3.LUT P0, PT, PT, PT, PT, 0x8, 0x80 ;  /* 0x000000000080781c */ /* 0x000fe20003f0e170 */
[----:B0-----:R-:W-:Y:S01]  /*0b70*/  IMAD.WIDE R4, R4, 0x4, R6 ;  /* 0x0000000404047825 */ /* 0x001fe200078e0206 */
[C---:B--2---:R-:W-:Y:S02]  /*0b80*/  ISETP.NE.AND P2, PT, R0.reuse, RZ, PT ;  /* 0x000000ff0000720c */ /* 0x044fe40003f45270 */
[----:B------:R-:W-:-:S11]  /*0b90*/  PRMT R0, R0, 0x8880, RZ ;  /* 0x0000888000007816 */ /* 0x000fd600000000ff */
[----:B------:R-:W-:Y:S05]  /*0ba0*/  @!P2 BRA `(.L_x_10) ;  /* 0x00000000002ca947 */ /* 0x000fea0003800000 */
[----:B------:R-:W2:Y:S01]  /*0bb0*/  LDG.E R3, desc[UR6][R4.64] ;  /* 0x0000000604037981 */ /* 0x000ea2000c1e1900 */
[----:B------:R-:W2:Y:S02]  /*0bc0*/  LDC.64 R6, c[0x0][0x3a8] ;  /* 0x0000ea00ff067b82 */ /* 0x000ea40000000a00 */
[----:B--2---:R-:W-:-:S06]  /*0bd0*/  IMAD.WIDE R6, R3, 0x4, R6 ;  /* 0x0000000403067825 */ /* 0x004fcc00078e0206 */
[----:B------:R-:W2:Y:S02]  /*0be0*/  LDG.E R6, desc[UR6][R6.64] ;  /* 0x0000000606067981 */ /* 0x000ea4000c1e1900 */
[----:B--2---:R-:W-:Y:S02]  /*0bf0*/  SHF.R.S32.HI R3, RZ, 0x1f, R6 ;  /* 0x0000001fff037819 */ /* 0x004fe40000011406 */
[----:B------:R-:W-:Y:S02]  /*0c00*/  LOP3.LUT R9, RZ, R6, RZ, 0x33, !PT ;  /* 0x00000006ff097212 */ /* 0x000fe400078e33ff */
[----:B------:R-:W-:Y:S02]  /*0c10*/  LOP3.LUT R3, RZ, R3, RZ, 0x33, !PT ;  /* 0x00000003ff037212 */ /* 0x000fe400078e33ff */
[----:B------:R-:W-:-:S05]  /*0c20*/  IADD3 R8, P0, PT, R9, R10, RZ ;  /* 0x0000000a09087210 */ /* 0x000fca0007f1e0ff */
[----:B------:R-:W-:-:S05]  /*0c30*/  IMAD.X R9, R3, 0x1, R11, P0 ;  /* 0x0000000103097824 */ /* 0x000fca00000e060b */
[----:B------:R-:W2:Y:S02]  /*0c40*/  LDG.E.U8 R8, desc[UR6][R8.64] ;  /* 0x0000000608087981 */ /* 0x000ea4000c1e1100 */
[----:B--2---:R-:W-:-:S13]  /*0c50*/  ISETP.NE.AND P0, PT, R8, RZ, PT ;  /* 0x000000ff0800720c */ /* 0x004fda0003f05270 */
.L_x_10:
[----:B------:R-:W-:Y:S05]  /*0c60*/  BSYNC.RECONVERGENT B1 ;  /* 0x0000000000017941 */ /* 0x000fea0003800200 */
.L_x_9:
[----:B------:R-:W-:Y:S01]  /*0c70*/  SEL R3, RZ, 0x1, !P0 ;  /* 0x00000001ff037807 */ /* 0x000fe20004000000 */
[----:B------:R-:W-:Y:S03]  /*0c80*/  BSSY.RECONVERGENT B1, `(.L_x_11) ;  /* 0x0000019000017945 */ /* 0x000fe60003800200 */
[----:B------:R-:W-:Y:S02]  /*0c90*/  ISETP.NE.AND P0, PT, R0, R3, PT ;  /* 0x000000030000720c */ /* 0x000fe40003f05270 */
[----:B------:R-:W-:-:S11]  /*0ca0*/  PRMT R0, R3, 0x7610, R0 ;  /* 0x0000761003007816 */ /* 0x000fd60000000000 */
[----:B------:R-:W-:Y:S05]  /*0cb0*/  @P0 BRA `(.L_x_12) ;  /* 0x0000000000540947 */ /* 0x000fea0003800000 */
[----:B------:R-:W2:Y:S04]  /*0cc0*/  LDG.E.64 R8, desc[UR6][R12.64+-0x8] ;  /* 0xfffff8060c087981 */ /* 0x000ea8000c1e1b00 */
[----:B------:R-:W3:Y:S04]  /*0cd0*/  LDG.E.64 R14, desc[UR6][R12.64+-0x18] ;  /* 0xffffe8060c0e7981 */ /* 0x000ee8000c1e1b00 */
[----:B------:R0:W-:Y:S04]  /*0ce0*/  STG.E.64 desc[UR6][R12.64], RZ ;  /* 0x000000ff0c007986 */ /* 0x0001e8000c101b06 */
[----:B------:R0:W-:Y:S01]  /*0cf0*/  STG.E.64 desc[UR6][R12.64+0x8], R12 ;  /* 0x0000080c0c007986 */ /* 0x0001e2000c101b06 */
[----:B------:R-:W-:Y:S01]  /*0d00*/  BSSY.RECONVERGENT B2, `(.L_x_13) ;  /* 0x0000009000027945 */ /* 0x000fe20003800200 */
[----:B------:R-:W-:-:S02]  /*0d10*/  CS2R R6, SRZ ;  /* 0x0000000000067805 */ /* 0x000fc4000001ff00 */
[----:B--2---:R0:W-:Y:S01]  /*0d20*/  STG.E.64 desc[UR6][R12.64+0x10], R8 ;  /* 0x000010080c007986 */ /* 0x0041e2000c101b06 */
[----:B---3--:R-:W-:-:S04]  /*0d30*/  ISETP.NE.U32.AND P0, PT, R14, RZ, PT ;  /* 0x000000ff0e00720c */ /* 0x008fc80003f05070 */
[----:B------:R-:W-:-:S13]  /*0d40*/  ISETP.NE.AND.EX P0, PT, R15, RZ, PT, P0 ;  /* 0x000000ff0f00720c */ /* 0x000fda0003f05300 */
[----:B0-----:R-:W-:Y:S05]  /*0d50*/  @!P0 BRA `(.L_x_14) ;  /* 0x00000000000c8947 */ /* 0x001fea0003800000 */
[----:B------:R-:W2:Y:S04]  /*0d60*/  LDG.E.64 R8, desc[UR6][R12.64+-0x10] ;  /* 0xfffff0060c087981 */ /* 0x000ea8000c1e1b00 */
[----:B--2---:R0:W-:Y:S04]  /*0d70*/  ST.E.64 desc[UR6][R14.64+0x8], R8 ;  /* 0x000008080e007985 */ /* 0x0041e8000c101b06 */
[----:B------:R0:W5:Y:S02]  /*0d80*/  LDG.E.64 R6, desc[UR6][R12.64+-0x18] ;  /* 0xffffe8060c067981 */ /* 0x000164000c1e1b00 */
.L_x_14:
[----:B------:R-:W-:Y:S05]  /*0d90*/  BSYNC.RECONVERGENT B2 ;  /* 0x0000000000027941 */ /* 0x000fea0003800200 */
.L_x_13:
[----:B-----5:R-:W-:-:S04]  /*0da0*/  ISETP.NE.U32.AND P0, PT, R6, RZ, PT ;  /* 0x000000ff0600720c */ /* 0x020fc80003f05070 */
[----:B------:R-:W-:-:S13]  /*0db0*/  ISETP.NE.AND.EX P0, PT, R7, RZ, PT, P0 ;  /* 0x000000ff0700720c */ /* 0x000fda0003f05300 */
[----:B------:R-:W-:Y:S05]  /*0dc0*/  @!P0 BRA `(.L_x_12) ;  /* 0x0000000000108947 */ /* 0x000fea0003800000 */
[----:B0-----:R-:W2:Y:S04]  /*0dd0*/  LDG.E.64 R8, desc[UR6][R12.64+0x8] ;  /* 0x000008060c087981 */ /* 0x001ea8000c1e1b00 */
[----:B--2---:R1:W-:Y:S04]  /*0de0*/  ST.E.64 desc[UR6][R8.64], R6 ;  /* 0x0000000608007985 */ /* 0x0043e8000c101b06 */
[----:B------:R-:W2:Y:S04]  /*0df0*/  LD.E.64 R14, desc[UR6][R6.64+0x8] ;  /* 0x00000806060e7980 */ /* 0x000ea8000c101b00 */
[----:B--2---:R1:W-:Y:S02]  /*0e00*/  STG.E.64 desc[UR6][R12.64+0x8], R14 ;  /* 0x0000080e0c007986 */ /* 0x0043e4000c101b06 */
.L_x_12:
[----:B------:R-:W-:Y:S05]  /*0e10*/  BSYNC.RECONVERGENT B1 ;  /* 0x0000000000017941 */ /* 0x000fea0003800200 */
.L_x_11:
[----:B------:R-:W2:Y:S01]  /*0e20*/  LDG.E R5, desc[UR6][R4.64] ;  /* 0x0000000604057981 */ /* 0x000ea2000c1e1900 */
[----:B-1----:R-:W2:Y:S02]  /*0e30*/  LDC.64 R6, c[0x0][0x3a8] ;  /* 0x0000ea00ff067b82 */ /* 0x002ea40000000a00 */
[----:B--2---:R-:W-:-:S06]  /*0e40*/  IMAD.WIDE R6, R5, 0x4, R6 ;  /* 0x0000000405067825 */ /* 0x004fcc00078e0206 */
[----:B------:R-:W0:Y:S02]  /*0e50*/  LDG.E R6, desc[UR6][R6.64] ;  /* 0x0000000606067981 */ /* 0x000e24000c1e1900 */
[----:B0-----:R-:W-:Y:S02]  /*0e60*/  SHF.R.S32.HI R8, RZ, 0x1f, R6 ;  /* 0x0000001fff087819 */ /* 0x001fe40000011406 */
[----:B------:R-:W-:Y:S02]  /*0e70*/  LOP3.LUT R15, RZ, R6, RZ, 0x33, !PT ;  /* 0x00000006ff0f7212 */ /* 0x000fe400078e33ff */
[----:B------:R-:W-:Y:S02]  /*0e80*/  LOP3.LUT R9, RZ, R8, RZ, 0x33, !PT ;  /* 0x00000008ff097212 */ /* 0x000fe400078e33ff */
[----:B------:R-:W-:-:S05]  /*0e90*/  IADD3 R8, P0, PT, R15, R10, RZ ;  /* 0x0000000a0f087210 */ /* 0x000fca0007f1e0ff */
[----:B------:R-:W-:-:S05]  /*0ea0*/  IMAD.X R9, R9, 0x1, R11, P0 ;  /* 0x0000000109097824 */ /* 0x000fca00000e060b */
[----:B------:R-:W2:Y:S02]  /*0eb0*/  LDG.E.S8 R8, desc[UR6][R8.64] ;  /* 0x0000000608087981 */ /* 0x000ea4000c1e1300 */
[----:B--2---:R-:W-:-:S13]  /*0ec0*/  ISETP.NE.AND P0, PT, R8, R3, PT ;  /* 0x000000030800720c */ /* 0x004fda0003f05270 */
[----:B------:R-:W-:Y:S05]  /*0ed0*/  @P0 BRA `(.L_x_15) ;  /* 0x0000002c00b00947 */ /* 0x000fea0003800000 */
[----:B------:R-:W2:Y:S01]  /*0ee0*/  LDG.E.64 R6, desc[UR6][R12.64+0x10] ;  /* 0x000010060c067981 */ /* 0x000ea2000c1e1b00 */
[----:B------:R-:W-:Y:S01]  /*0ef0*/  IMAD.WIDE R8, R15, 0x18, R12 ;  /* 0x000000180f087825 */ /* 0x000fe200078e020c */
[----:B------:R-:W-:Y:S03]  /*0f00*/  BSSY.RELIABLE B1, `(.L_x_16) ;  /* 0x0000019000017945 */ /* 0x000fe60003800100 */
[----:B------:R-:W-:Y:S02]  /*0f10*/  IMAD.MOV.U32 R4, RZ, RZ, R8 ;  /* 0x000000ffff047224 */ /* 0x000fe400078e0008 */
[----:B------:R-:W-:Y:S01]  /*0f20*/  IMAD.MOV.U32 R5, RZ, RZ, R9 ;  /* 0x000000ffff057224 */ /* 0x000fe200078e0009 */
[----:B--2---:R-:W-:-:S13]  /*0f30*/  ISETP.NE.AND P0, PT, R6, -0x1, PT ;  /* 0xffffffff0600780c */ /* 0x004fda0003f05270 */
[----:B------:R-:W-:Y:S05]  /*0f40*/  @P0 BRA `(.L_x_17) ;  /* 0x0000000000500947 */ /* 0x000fea0003800000 */
[----:B------:R-:W-:-:S13]  /*0f50*/  ISETP.NE.AND P0, PT, R7, -0x1, PT ;  /* 0xffffffff0700780c */ /* 0x000fda0003f05270 */
[----:B------:R-:W-:Y:S05]  /*0f60*/  @P0 BRA `(.L_x_17) ;  /* 0x0000000000480947 */ /* 0x000fea0003800000 */
[----:B------:R-:W2:Y:S04]  /*0f70*/  LDG.E.64 R6, desc[UR6][R8.64+0x10] ;  /* 0x0000100608067981 */ /* 0x000ea8000c1e1b00 */
[----:B------:R0:W-:Y:S04]  /*0f80*/  STG.E.64 desc[UR6][R12.64], RZ ;  /* 0x000000ff0c007986 */ /* 0x0001e8000c101b06 */
[----:B------:R0:W-:Y:S04]  /*0f90*/  STG.E.64 desc[UR6][R12.64+0x8], R12 ;  /* 0x0000080c0c007986 */ /* 0x0001e8000c101b06 */
[----:B--2---:R0:W-:Y:S04]  /*0fa0*/  STG.E.64 desc[UR6][R12.64+0x10], R6 ;  /* 0x000010060c007986 */ /* 0x0041e8000c101b06 */
[----:B------:R-:W2:Y:S01]  /*0fb0*/  LDG.E.64 R14, desc[UR6][R8.64] ;  /* 0x00000006080e7981 */ /* 0x000ea2000c1e1b00 */
[----:B------:R-:W-:Y:S01]  /*0fc0*/  BSSY.RECONVERGENT B2, `(.L_x_18) ;  /* 0x0000008000027945 */ /* 0x000fe20003800200 */
[----:B------:R-:W-:-:S02]  /*0fd0*/  CS2R R4, SRZ ;  /* 0x0000000000047805 */ /* 0x000fc4000001ff00 */
[----:B--2---:R-:W-:-:S04]  /*0fe0*/  ISETP.NE.U32.AND P0, PT, R14, RZ, PT ;  /* 0x000000ff0e00720c */ /* 0x004fc80003f05070 */
[----:B------:R-:W-:-:S13]  /*0ff0*/  ISETP.NE.AND.EX P0, PT, R15, RZ, PT, P0 ;  /* 0x000000ff0f00720c */ /* 0x000fda0003f05300 */
[----:B0-----:R-:W-:Y:S05]  /*1000*/  @!P0 BRA `(.L_x_19) ;  /* 0x00000000000c8947 */ /* 0x001fea0003800000 */
[----:B------:R-:W2:Y:S04]  /*1010*/  LDG.E.64 R6, desc[UR6][R8.64+0x8] ;  /* 0x0000080608067981 */ /* 0x000ea8000c1e1b00 */
[----:B--2---:R0:W-:Y:S04]  /*1020*/  ST.E.64 desc[UR6][R14.64+0x8], R6 ;  /* 0x000008060e007985 */ /* 0x0041e8000c101b06 */
[----:B------:R0:W5:Y:S02]  /*1030*/  LDG.E.64 R4, desc[UR6][R8.64] ;  /* 0x0000000608047981 */ /* 0x000164000c1e1b00 */
.L_x_19:
[----:B------:R-:W-:Y:S05]  /*1040*/  BSYNC.RECONVERGENT B2 ;  /* 0x0000000000027941 */ /* 0x000fea0003800200 */
.L_x_18:
[----:B-----5:R-:W-:-:S04]  /*1050*/  ISETP.NE.U32.AND P0, PT, R4, RZ, PT ;  /* 0x000000ff0400720c */ /* 0x020fc80003f05070 */
[----:B------:R-:W-:-:S13]  /*1060*/  ISETP.NE.AND.EX P0, PT, R5, RZ, PT, P0 ;  /* 0x000000ff0500720c */ /* 0x000fda0003f05300 */
[----:B------:R-:W-:Y:S05]  /*1070*/  @!P0 BREAK.RELIABLE B1 ;  /* 0x0000000000018942 */ /* 0x000fea0003800100 */
[----:B------:R-:W-:Y:S05]  /*1080*/  @!P0 BRA `(.L_x_15) ;  /* 0x0000002c00448947 */ /* 0x000fea0003800000 */
.L_x_17:
[----:B------:R-:W-:Y:S05]  /*1090*/  BSYNC.RELIABLE B1 ;  /* 0x0000000000017941 */ /* 0x000fea0003800100 */
.L_x_16:
[----:B0-----:R-:W2:Y:S04]  /*10a0*/  LDG.E.64 R6, desc[UR6][R12.64+0x8] ;  /* 0x000008060c067981 */ /* 0x001ea8000c1e1b00 */
[----:B--2---:R2:W-:Y:S04]  /*10b0*/  ST.E.64 desc[UR6][R6.64], R4 ;  /* 0x0000000406007985 */ /* 0x0045e8000c101b06 */
[----:B------:R-:W3:Y:S04]  /*10c0*/  LD.E.64 R8, desc[UR6][R4.64+0x8] ;  /* 0x0000080604087980 */ /* 0x000ee8000c101b00 */
[----:B---3--:R2:W-:Y:S01]  /*10d0*/  STG.E.64 desc[UR6][R12.64+0x8], R8 ;  /* 0x000008080c007986 */ /* 0x0085e2000c101b06 */
[----:B------:R-:W-:Y:S05]  /*10e0*/  BRA `(.L_x_15) ;  /* 0x0000002c002c7947 */ /* 0x000fea0003800000 */
.L_x_109:
[----:B------:R-:W2:Y:S04]  /*10f0*/  LDG.E.64 R14, desc[UR6][R12.64+-0x8] ;  /* 0xfffff8060c0e7981 */ /* 0x000ea8000c1e1b00 */
[----:B------:R-:W3:Y:S01]  /*1100*/  LDG.E.64 R8, desc[UR6][R12.64+-0x18] ;  /* 0xffffe8060c087981 */ /* 0x000ee2000c1e1b00 */
[----:B------:R-:W-:Y:S02]  /*1110*/  IMAD.MOV.U32 R6, RZ, RZ, R10 ;  /* 0x000000ffff067224 */ /* 0x000fe400078e000a */
[----:B------:R-:W-:-:S05]  /*1120*/  IMAD.MOV.U32 R7, RZ, RZ, R11 ;  /* 0x000000ffff077224 */ /* 0x000fca00078e000b */
[----:B------:R0:W5:Y:S04]  /*1130*/  LDG.E.U8 R0, desc[UR6][R6.64+-0x1] ;  /* 0xffffff0606007981 */ /* 0x000168000c1e1100 */
        /* <DEDUP_REMOVED lines=11> */
.L_x_21:
[----:B------:R-:W-:Y:S05]  /*11f0*/  BSYNC.RECONVERGENT B1 ;  /* 0x0000000000017941 */ /* 0x000fea0003800200 */
.L_x_20:
[----:B-----5:R-:W-:Y:S02]  /*1200*/  ISETP.NE.U32.AND P0, PT, R4, RZ, PT ;  /* 0x000000ff0400720c */ /* 0x020fe40003f05070 */
[----:B------:R-:W-:Y:S02]  /*1210*/  ISETP.NE.AND P2, PT, R0, RZ, PT ;  /* 0x000000ff0000720c */ /* 0x000fe40003f45270 */
[----:B------:R-:W-:Y:S02]  /*1220*/  ISETP.NE.AND.EX P0, PT, R5, RZ, PT, P0 ;  /* 0x000000ff0500720c */ /* 0x000fe40003f05300 */
[----:B------:R-:W-:-:S11]  /*1230*/  SEL R0, RZ, 0x1, P2 ;  /* 0x00000001ff007807 */ /* 0x000fd60001000000 */
[----:B------:R-:W-:Y:S05]  /*1240*/  @!P0 BRA `(.L_x_15) ;  /* 0x0000002800d48947 */ /* 0x000fea0003800000 */
[----:B0-----:R-:W2:Y:S04]  /*1250*/  LDG.E.64 R6, desc[UR6][R12.64+0x8] ;  /* 0x000008060c067981 */ /* 0x001ea8000c1e1b00 */
[----:B--2---:R1:W-:Y:S04]  /*1260*/  ST.E.64 desc[UR6][R6.64], R4 ;  /* 0x0000000406007985 */ /* 0x0043e8000c101b06 */
[----:B------:R-:W2:Y:S04]  /*1270*/  LD.E.64 R8, desc[UR6][R4.64+0x8] ;  /* 0x0000080604087980 */ /* 0x000ea8000c101b00 */
[----:B--2---:R1:W-:Y:S01]  /*1280*/  STG.E.64 desc[UR6][R12.64+0x8], R8 ;  /* 0x000008080c007986 */ /* 0x0043e2000c101b06 */
[----:B------:R-:W-:Y:S05]  /*1290*/  BRA `(.L_x_15) ;  /* 0x0000002800c07947 */ /* 0x000fea0003800000 */
.L_x_8:
[----:B------:R-:W-:-:S05]  /*12a0*/  IMAD.MOV.U32 R5, RZ, RZ, -0x2 ;  /* 0xfffffffeff057424 */ /* 0x000fca00078e00ff */
[----:B------:R-:W-:-:S05]  /*12b0*/  VIADDMNMX.U32 R5, R8, R5, 0x2, PT ;  /* 0x0000000208057446 */ /* 0x000fca0003800005 */
[----:B------:R-:W-:-:S04]  /*12c0*/  IMAD.SHL.U32 R5, R5, 0x4, RZ ;  /* 0x0000000405057824 */ /* 0x000fc800078e00ff */
[----:B------:R-:W0:Y:S02]  /*12d0*/  LDC R6, c[0x2][R5+0xc] ;  /* 0x0080030005067b82 */ /* 0x000e240000000800 */
[----:B0-----:R-:W-:-:S04]  /*12e0*/  SHF.R.S32.HI R7, RZ, 0x1f, R6 ;  /* 0x0000001fff077819 */ /* 0x001fc80000011406 */
.L_x_112:
[----:B------:R-:W-:Y:S05]  /*12f0*/  BRX R6 -0x1300                                                  (*"BRANCH_TARGETS .L_x_113,.L_x_114,.L_x_49"*) ;  /* 0xffffffec06407949 */ /* 0x000fea000383ffff */
.L_x_114:
[----:B------:R-:W0:Y:S08]  /*1300*/  LDC.64 R6, c[0x0][0x3a0] ;  /* 0x0000e800ff067b82 */ /* 0x000e300000000a00 */
[----:B------:R-:W1:Y:S08]  /*1310*/  LDC.64 R8, c[0x0][0x3c0] ;  /* 0x0000f000ff087b82 */ /* 0x000e700000000a00 */
[----:B------:R-:W2:Y:S01]  /*1320*/  LDC.64 R14, c[0x0][0x388] ;  /* 0x0000e200ff0e7b82 */ /* 0x000ea20000000a00 */
[----:B0-----:R-:W-:-:S05]  /*1330*/  IMAD.WIDE R6, R4, 0x4, R6 ;  /* 0x0000000404067825 */ /* 0x001fca00078e0206 */
[----:B------:R-:W1:Y:S02]  /*1340*/  LDG.E R5, desc[UR6][R6.64] ;  /* 0x0000000606057981 */ /* 0x000e64000c1e1900 */
[----:B-1----:R-:W-:-:S06]  /*1350*/  IMAD.WIDE R8, R5, 0x4, R8 ;  /* 0x0000000405087825 */ /* 0x002fcc00078e0208 */
[----:B------:R-:W3:Y:S01]  /*1360*/  LDG.E R8, desc[UR6][R8.64] ;  /* 0x0000000608087981 */ /* 0x000ee2000c1e1900 */
[----:B--2---:R-:W-:Y:S02]  /*1370*/  IMAD.WIDE R4, R4, 0x4, R14 ;  /* 0x0000000404047825 */ /* 0x004fe400078e020e */
[----:B------:R-:W0:Y:S04]  /*1380*/  LDC.64 R14, c[0x0][0x3a8] ;  /* 0x0000ea00ff0e7b82 */ /* 0x000e280000000a00 */
[----:B------:R-:W0:Y:S01]  /*1390*/  LDG.E R5, desc[UR6][R4.64] ;  /* 0x0000000604057981 */ /* 0x000e22000c1e1900 */
[----:B------:R-:W-:Y:S01]  /*13a0*/  IMAD.MOV.U32 R0, RZ, RZ, 0x1 ;  /* 0x00000001ff007424 */ /* 0x000fe200078e00ff */
[----:B---3--:R-:W-:Y:S01]  /*13b0*/  ISETP.GE.AND P0, PT, R8, 0x1, PT ;  /* 0x000000010800780c */ /* 0x008fe20003f06270 */
[----:B0-----:R-:W-:-:S12]  /*13c0*/  IMAD.WIDE R14, R5, 0x4, R14 ;  /* 0x00000004050e7825 */ /* 0x001fd800078e020e */
[----:B------:R-:W-:Y:S05]  /*13d0*/  @!P0 BRA `(.L_x_15) ;  /* 0x0000002800708947 */ /* 0x000fea0003800000 */
[----:B------:R0:W5:Y:S01]  /*13e0*/  LDG.E R8, desc[UR6][R14.64] ;  /* 0x000000060e087981 */ /* 0x000162000c1e1900 */
[----:B------:R-:W1:Y:S01]  /*13f0*/  LDC.64 R4, c[0x0][0x3c0] ;  /* 0x0000f000ff047b82 */ /* 0x000e620000000a00 */
[----:B------:R-:W-:Y:S01]  /*1400*/  IMAD.MOV.U32 R9, RZ, RZ, 0x1 ;  /* 0x00000001ff097424 */ /* 0x000fe200078e00ff */
[----:B------:R-:W2:Y:S01]  /*1410*/  LDCU.64 UR8, c[0x4][URZ] ;  /* 0x01000000ff0877ac */ /* 0x000ea20008000a00 */
[----:B------:R-:W-:Y:S01]  /*1420*/  IMAD.MOV.U32 R0, RZ, RZ, 0x1 ;  /* 0x00000001ff007424 */ /* 0x000fe200078e00ff */
[----:B------:R-:W-:-:S06]  /*1430*/  UMOV UR4, URZ ;  /* 0x000000ff00047c82 */ /* 0x000fcc0008000000 */
.L_x_33:
[----:B0----5:R-:W-:-:S05]  /*1440*/  IMAD R14, R8, UR4, RZ ;  /* 0x00000004080e7c24 */ /* 0x021fca000f8e02ff */
[----:B------:R-:W-:-:S05]  /*1450*/  LOP3.LUT R21, RZ, R14, RZ, 0x33, !PT ;  /* 0x0000000eff157212 */ /* 0x000fca00078e33ff */
[----:B------:R-:W-:-:S05]  /*1460*/  IMAD.IADD R15, R3, 0x1, R21 ;  /* 0x00000001030f7824 */ /* 0x000fca00078e0215 */
[----:B--2---:R-:W-:-:S04]  /*1470*/  IADD3 R14, P0, PT, R15, UR8, RZ ;  /* 0x000000080f0e7c10 */ /* 0x004fc8000ff1e0ff */
[----:B------:R-:W-:-:S05]  /*1480*/  LEA.HI.X.SX32 R15, R15, UR9, 0x1, P0 ;  /* 0x000000090f0f7c11 */ /* 0x000fca00080f0eff */
[----:B------:R-:W2:Y:S01]  /*1490*/  LDG.E.U8 R14, desc[UR6][R14.64] ;  /* 0x000000060e0e7981 */ /* 0x000ea2000c1e1100 */
[----:B------:R-:W-:Y:S01]  /*14a0*/  LOP3.LUT P0, RZ, R0, 0xff, RZ, 0xc0, !PT ;  /* 0x000000ff00ff7812 */ /* 0x000fe2000780c0ff */
[----:B------:R-:W-:Y:S01]  /*14b0*/  BSSY.RECONVERGENT B1, `(.L_x_22) ;  /* 0x0000051000017945 */ /* 0x000fe20003800200 */
[C---:B--2---:R-:W-:Y:S02]  /*14c0*/  ISETP.NE.AND P2, PT, R14.reuse, RZ, PT ;  /* 0x000000ff0e00720c */ /* 0x044fe40003f45270 */
[----:B------:R-:W-:-:S04]  /*14d0*/  ISETP.NE.AND P0, PT, R14, RZ, P0 ;  /* 0x000000ff0e00720c */ /* 0x000fc80000705270 */
[----:B------:R-:W-:-:S07]  /*14e0*/  SEL R0, RZ, 0x1, !P0 ;  /* 0x00000001ff007807 */ /* 0x000fce0004000000 */
[----:B------:R-:W-:Y:S05]  /*14f0*/  @P2 BRA `(.L_x_23) ;  /* 0x0000000000ac2947 */ /* 0x000fea0003800000 */
[----:B------:R-:W-:-:S13]  /*1500*/  LOP3.LUT P0, RZ, R9, 0xff, RZ, 0xc0, !PT ;  /* 0x000000ff09ff7812 */ /* 0x000fda000780c0ff */
[----:B------:R-:W2:Y:S01]  /*1510*/  @!P0 LDG.E R9, desc[UR6][R12.64+0x10] ;  /* 0x000010060c098981 */ /* 0x000ea2000c1e1900 */
[----:B------:R-:W-:Y:S01]  /*1520*/  @P0 IMAD.MOV.U32 R22, RZ, RZ, -0x1 ;  /* 0xffffffffff160424 */ /* 0x000fe200078e00ff */
[----:B------:R-:W-:Y:S01]  /*1530*/  BSSY.RELIABLE B2, `(.L_x_24) ;  /* 0x0000021000027945 */ /* 0x000fe20003800100 */
[----:B------:R-:W-:Y:S01]  /*1540*/  @P0 IMAD.MOV.U32 R23, RZ, RZ, -0x1 ;  /* 0xffffffffff170424 */ /* 0x000fe200078e00ff */
[----:B------:R0:W-:Y:S01]  /*1550*/  @P0 STG.E.64 desc[UR6][R12.64], RZ ;  /* 0x000000ff0c000986 */ /* 0x0001e2000c101b06 */
[----:B------:R-:W-:-:S03]  /*1560*/  IMAD.WIDE R18, R21, 0x18, R12 ;  /* 0x0000001815127825 */ /* 0x000fc600078e020c */
[----:B------:R0:W-:Y:S01]  /*1570*/  @P0 STG.E.64 desc[UR6][R12.64+0x8], R12 ;  /* 0x0000080c0c000986 */ /* 0x0001e2000c101b06 */
[----:B------:R-:W-:Y:S02]  /*1580*/  IMAD.MOV.U32 R14, RZ, RZ, R18 ;  /* 0x000000ffff0e7224 */ /* 0x000fe400078e0012 */
[----:B------:R-:W-:Y:S01]  /*1590*/  IMAD.MOV.U32 R15, RZ, RZ, R19 ;  /* 0x000000ffff0f7224 */ /* 0x000fe200078e0013 */
[----:B------:R0:W-:Y:S01]  /*15a0*/  @P0 STG.E.64 desc[UR6][R12.64+0x10], R22 ;  /* 0x000010160c000986 */ /* 0x0001e2000c101b06 */
[----:B--2---:R-:W-:Y:S02]  /*15b0*/  @!P0 ISETP.EQ.AND P2, PT, R9, -0x1, PT ;  /* 0xffffffff0900880c */ /* 0x004fe40003f42270 */
[----:B------:R-:W-:-:S13]  /*15c0*/  @P0 PLOP3.LUT P2, PT, PT, PT, PT, 0x80, 0x8 ;  /* 0x000000000008081c */ /* 0x000fda0003f4f070 */
[----:B0-----:R-:W-:Y:S05]  /*15d0*/  @!P2 BRA `(.L_x_25) ;  /* 0x000000000058a947 */ /* 0x001fea0003800000 */
[----:B------:R-:W2:Y:S02]  /*15e0*/  LDG.E R9, desc[UR6][R12.64+0x14] ;  /* 0x000014060c097981 */ /* 0x000ea4000c1e1900 */
[----:B--2---:R-:W-:-:S13]  /*15f0*/  ISETP.NE.AND P0, PT, R9, -0x1, PT ;  /* 0xffffffff0900780c */ /* 0x004fda0003f05270 */
        /* <DEDUP_REMOVED lines=14> */
.L_x_27:
[----:B------:R-:W-:Y:S05]  /*16e0*/  BSYNC.RECONVERGENT B3 ;  /* 0x0000000000037941 */ /* 0x000fea0003800200 */
.L_x_26:
[----:B-----5:R-:W-:Y:S02]  /*16f0*/  ISETP.NE.U32.AND P0, PT, R14, RZ, PT ;  /* 0x000000ff0e00720c */ /* 0x020fe40003f05070 */
[----:B------:R-:W-:Y:S02]  /*1700*/  PRMT R9, RZ, 0x7610, R9 ;  /* 0x00007610ff097816 */ /* 0x000fe40000000009 */
[----:B------:R-:W-:-:S13]  /*1710*/  ISETP.NE.AND.EX P0, PT, R15, RZ, PT, P0 ;  /* 0x000000ff0f00720c */ /* 0x000fda0003f05300 */
[----:B------:R-:W-:Y:S05]  /*1720*/  @!P0 BREAK.RELIABLE B2 ;  /* 0x0000000000028942 */ /* 0x000fea0003800100 */
[----:B------:R-:W-:Y:S05]  /*1730*/  @!P0 BRA `(.L_x_28) ;  /* 0x0000000000a08947 */ /* 0x000fea0003800000 */
.L_x_25:
[----:B------:R-:W-:Y:S05]  /*1740*/  BSYNC.RELIABLE B2 ;  /* 0x0000000000027941 */ /* 0x000fea0003800100 */
.L_x_24:
[----:B0-----:R-:W2:Y:S04]  /*1750*/  LDG.E.64 R18, desc[UR6][R12.64+0x8] ;  /* 0x000008060c127981 */ /* 0x001ea8000c1e1b00 */
[----:B--2---:R3:W-:Y:S04]  /*1760*/  ST.E.64 desc[UR6][R18.64], R14 ;  /* 0x0000000e12007985 */ /* 0x0047e8000c101b06 */
[----:B------:R-:W2:Y:S01]  /*1770*/  LD.E.64 R20, desc[UR6][R14.64+0x8] ;  /* 0x000008060e147980 */ /* 0x000ea2000c101b00 */
[----:B------:R-:W-:-:S03]  /*1780*/  PRMT R9, RZ, 0x7610, R9 ;  /* 0x00007610ff097816 */ /* 0x000fc60000000009 */
[----:B--2---:R3:W-:Y:S01]  /*1790*/  STG.E.64 desc[UR6][R12.64+0x8], R20 ;  /* 0x000008140c007986 */ /* 0x0047e2000c101b06 */
[----:B------:R-:W-:Y:S05]  /*17a0*/  BRA `(.L_x_28) ;  /* 0x0000000000847947 */ /* 0x000fea0003800000 */
.L_x_23:
[----:B------:R-:W-:Y:S05]  /*17b0*/  @!P0 BRA `(.L_x_28) ;  /* 0x0000000000808947 */ /* 0x000fea0003800000 */
        /* <DEDUP_REMOVED lines=22> */
.L_x_32:
[----:B------:R-:W-:Y:S05]  /*1920*/  BSYNC.RECONVERGENT B3 ;  /* 0x0000000000037941 */ /* 0x000fea0003800200 */
.L_x_31:
[----:B-----5:R-:W-:-:S04]  /*1930*/  ISETP.NE.U32.AND P0, PT, R20, RZ, PT ;  /* 0x000000ff1400720c */ /* 0x020fc80003f05070 */
[----:B------:R-:W-:-:S13]  /*1940*/  ISETP.NE.AND.EX P0, PT, R21, RZ, PT, P0 ;  /* 0x000000ff1500720c */ /* 0x000fda0003f05300 */
[----:B------:R-:W-:Y:S05]  /*1950*/  @!P0 BREAK.RELIABLE B2 ;  /* 0x0000000000028942 */ /* 0x000fea0003800100 */
[----:B------:R-:W-:Y:S05]  /*1960*/  @!P0 BRA `(.L_x_28) ;  /* 0x0000000000148947 */ /* 0x000fea0003800000 */
.L_x_30:
[----:B------:R-:W-:Y:S05]  /*1970*/  BSYNC.RELIABLE B2 ;  /* 0x0000000000027941 */ /* 0x000fea0003800100 */
.L_x_29:
[----:B0-----:R-:W2:Y:S04]  /*1980*/  LDG.E.64 R14, desc[UR6][R12.64+0x8] ;  /* 0x000008060c0e7981 */ /* 0x001ea8000c1e1b00 */
[----:B--2---:R2:W-:Y:S04]  /*1990*/  ST.E.64 desc[UR6][R14.64], R20 ;  /* 0x000000140e007985 */ /* 0x0045e8000c101b06 */
[----:B------:R-:W3:Y:S04]  /*19a0*/  LD.E.64 R18, desc[UR6][R20.64+0x8] ;  /* 0x0000080614127980 */ /* 0x000ee8000c101b00 */
[----:B---3--:R2:W-:Y:S02]  /*19b0*/  STG.E.64 desc[UR6][R12.64+0x8], R18 ;  /* 0x000008120c007986 */ /* 0x0085e4000c101b06 */
.L_x_28:
[----:B------:R-:W-:Y:S05]  /*19c0*/  BSYNC.RECONVERGENT B1 ;  /* 0x0000000000017941 */ /* 0x000fea0003800200 */
.L_x_22:
[----:B0-23--:R-:W1:Y:S02]  /*19d0*/  LDG.E R15, desc[UR6][R6.64] ;  /* 0x00000006060f7981 */ /* 0x00de64000c1e1900 */
[----:B-1----:R-:W-:-:S06]  /*19e0*/  IMAD.WIDE R14, R15, 0x4, R4 ;  /* 0x000000040f0e7825 */ /* 0x002fcc00078e0204 */
[----:B------:R-:W2:Y:S01]  /*19f0*/  LDG.E R14, desc[UR6][R14.64] ;  /* 0x000000060e0e7981 */ /* 0x000ea2000c1e1900 */
[----:B------:R-:W-:-:S06]  /*1a00*/  UIADD3 UR4, UPT, UPT, UR4, 0x1, URZ ;  /* 0x0000000104047890 */ /* 0x000fcc000fffe0ff */
[----:B--2---:R-:W-:-:S13]  /*1a10*/  ISETP.LE.AND P0, PT, R14, UR4, PT ;  /* 0x000000040e007c0c */ /* 0x004fda000bf03270 */
[----:B------:R-:W-:Y:S05]  /*1a20*/  @!P0 BRA `(.L_x_33) ;  /* 0xfffffff800848947 */ /* 0x000fea000383ffff */
[----:B------:R-:W-:Y:S05]  /*1a30*/  BRA `(.L_x_15) ;  /* 0x0000002000d87947 */ /* 0x000fea0003800000 */
.L_x_113:
[----:B------:R-:W0:Y:S02]  /*1a40*/  LDC.64 R6, c[0x0][0x390] ;  /* 0x0000e400ff067b82 */ /* 0x000e240000000a00 */
[----:B0-----:R-:W-:-:S06]  /*1a50*/  IMAD.WIDE R6, R4, 0x4, R6 ;  /* 0x0000000404067825 */ /* 0x001fcc00078e0206 */
[----:B------:R-:W0:Y:S01]  /*1a60*/  LDC.64 R4, c[0x0][0x3a8] ;  /* 0x0000ea00ff047b82 */ /* 0x000e220000000a00 */
[----:B------:R-:W0:Y:S02]  /*1a70*/  LDG.E R9, desc[UR6][R6.64] ;  /* 0x0000000606097981 */ /* 0x000e24000c1e1900 */
[----:B0-----:R-:W-:-:S06]  /*1a80*/  IMAD.WIDE R8, R9, 0x4, R4 ;  /* 0x0000000409087825 */ /* 0x001fcc00078e0204 */
[----:B------:R-:W2:Y:S02]  /*1a90*/  LDG.E R8, desc[UR6][R8.64] ;  /* 0x0000000608087981 */ /* 0x000ea4000c1e1900 */
[----:B--2---:R-:W-:-:S05]  /*1aa0*/  LOP3.LUT R0, RZ, R8, RZ, 0x33, !PT ;  /* 0x00000008ff007212 */ /* 0x004fca00078e33ff */
[----:B------:R-:W-:-:S05]  /*1ab0*/  IMAD.IADD R0, R3, 0x1, R0 ;  /* 0x0000000103007824 */ /* 0x000fca00078e0200 */
[----:B------:R-:W-:-:S04]  /*1ac0*/  IADD3 R14, P0, PT, R0, UR8, RZ ;  /* 0x00000008000e7c10 */ /* 0x000fc8000ff1e0ff */
[----:B------:R-:W-:-:S05]  /*1ad0*/  LEA.HI.X.SX32 R15, R0, UR9, 0x1, P0 ;  /* 0x00000009000f7c11 */ /* 0x000fca00080f0eff */
[----:B------:R-:W2:Y:S01]  /*1ae0*/  LDG.E.U8 R14, desc[UR6][R14.64] ;  /* 0x000000060e0e7981 */ /* 0x000ea2000c1e1100 */
[----:B------:R-:W-:Y:S01]  /*1af0*/  BSSY.RELIABLE B1, `(.L_x_34) ;  /* 0x0000009000017945 */ /* 0x000fe20003800100 */
[----:B--2---:R-:W-:-:S13]  /*1b00*/  ISETP.NE.AND P0, PT, R14, RZ, PT ;  /* 0x000000ff0e00720c */ /* 0x004fda0003f05270 */
[----:B------:R-:W-:Y:S05]  /*1b10*/  @!P0 BRA `(.L_x_35) ;  /* 0x0000000000188947 */ /* 0x000fea0003800000 */
[----:B------:R-:W-:Y:S02]  /*1b20*/  IMAD.MOV.U32 R8, RZ, RZ, R10 ;  /* 0x000000ffff087224 */ /* 0x000fe400078e000a */
[----:B------:R-:W-:-:S05]  /*1b30*/  IMAD.MOV.U32 R9, RZ, RZ, R11 ;  /* 0x000000ffff097224 */ /* 0x000fca00078e000b */
[----:B------:R-:W2:Y:S02]  /*1b40*/  LDG.E.U8 R8, desc[UR6][R8.64+-0x1] ;  /* 0xffffff0608087981 */ /* 0x000ea4000c1e1100 */
[----:B--2---:R-:W-:-:S13]  /*1b50*/  ISETP.NE.AND P0, PT, R8, RZ, PT ;  /* 0x000000ff0800720c */ /* 0x004fda0003f05270 */
[----:B------:R-:W-:Y:S05]  /*1b60*/  @!P0 BREAK.RELIABLE B1 ;  /* 0x0000000000018942 */ /* 0x000fea0003800100 */
[----:B------:R-:W-:Y:S05]  /*1b70*/  @!P0 BRA `(.L_x_36) ;  /* 0x0000000000fc8947 */ /* 0x000fea0003800000 */
.L_x_35:
[----:B------:R-:W-:Y:S05]  /*1b80*/  BSYNC.RELIABLE B1 ;  /* 0x0000000000017941 */ /* 0x000fea0003800100 */
.L_x_34:
        /* <DEDUP_REMOVED lines=13> */
.L_x_38:
[----:B------:R-:W-:Y:S05]  /*1c60*/  BSYNC.RECONVERGENT B1 ;  /* 0x0000000000017941 */ /* 0x000fea0003800200 */
.L_x_37:
[----:B-----5:R-:W-:Y:S01]  /*1c70*/  ISETP.NE.U32.AND P0, PT, R8, RZ, PT ;  /* 0x000000ff0800720c */ /* 0x020fe20003f05070 */
[----:B------:R-:W-:Y:S03]  /*1c80*/  BSSY.RECONVERGENT B1, `(.L_x_39) ;  /* 0x0000007000017945 */ /* 0x000fe60003800200 */
[----:B------:R-:W-:-:S13]  /*1c90*/  ISETP.NE.AND.EX P0, PT, R9, RZ, PT, P0 ;  /* 0x000000ff0900720c */ /* 0x000fda0003f05300 */
[----:B------:R-:W-:Y:S05]  /*1ca0*/  @!P0 BRA `(.L_x_40) ;  /* 0x0000000000108947 */ /* 0x000fea0003800000 */
[----:B0-----:R-:W2:Y:S04]  /*1cb0*/  LDG.E.64 R14, desc[UR6][R12.64+0x8] ;  /* 0x000008060c0e7981 */ /* 0x001ea8000c1e1b00 */
[----:B--2---:R1:W-:Y:S04]  /*1cc0*/  ST.E.64 desc[UR6][R14.64], R8 ;  /* 0x000000080e007985 */ /* 0x0043e8000c101b06 */
[----:B------:R-:W2:Y:S04]  /*1cd0*/  LD.E.64 R18, desc[UR6][R8.64+0x8] ;  /* 0x0000080608127980 */ /* 0x000ea8000c101b00 */
[----:B--2---:R1:W-:Y:S02]  /*1ce0*/  STG.E.64 desc[UR6][R12.64+0x8], R18 ;  /* 0x000008120c007986 */ /* 0x0043e4000c101b06 */
.L_x_40:
[----:B------:R-:W-:Y:S05]  /*1cf0*/  BSYNC.RECONVERGENT B1 ;  /* 0x0000000000017941 */ /* 0x000fea0003800200 */
.L_x_39:
[----:B------:R-:W2:Y:S04]  /*1d00*/  LDG.E R7, desc[UR6][R6.64] ;  /* 0x0000000606077981 */ /* 0x000ea8000c1e1900 */
[----:B01----:R-:W3:Y:S01]  /*1d10*/  LDG.E.64 R18, desc[UR6][R12.64+0x10] ;  /* 0x000010060c127981 */ /* 0x003ee2000c1e1b00 */
[----:B--2---:R-:W-:-:S06]  /*1d20*/  IMAD.WIDE R4, R7, 0x4, R4 ;  /* 0x0000000407047825 */ /* 0x004fcc00078e0204 */
[----:B------:R-:W2:Y:S01]  /*1d30*/  LDG.E R4, desc[UR6][R4.64] ;  /* 0x0000000604047981 */ /* 0x000ea2000c1e1900 */
[----:B---3--:R-:W-:Y:S01]  /*1d40*/  ISETP.NE.AND P0, PT, R18, -0x1, PT ;  /* 0xffffffff1200780c */ /* 0x008fe20003f05270 */
[----:B------:R-:W-:Y:S01]  /*1d50*/  BSSY.RELIABLE B1, `(.L_x_41) ;  /* 0x000001b000017945 */ /* 0x000fe20003800100 */
[----:B--2---:R-:W-:-:S05]  /*1d60*/  LOP3.LUT R15, RZ, R4, RZ, 0x33, !PT ;  /* 0x00000004ff0f7212 */ /* 0x004fca00078e33ff */
[----:B------:R-:W-:-:S04]  /*1d70*/  IMAD.WIDE R14, R15, 0x18, R12 ;  /* 0x000000180f0e7825 */ /* 0x000fc800078e020c */
[----:B------:R-:W-:Y:S02]  /*1d80*/  IMAD.MOV.U32 R8, RZ, RZ, R14 ;  /* 0x000000ffff087224 */ /* 0x000fe400078e000e */
[----:B------:R-:W-:Y:S01]  /*1d90*/  IMAD.MOV.U32 R9, RZ, RZ, R15 ;  /* 0x000000ffff097224 */ /* 0x000fe200078e000f */
[----:B------:R-:W-:Y:S06]  /*1da0*/  @P0 BRA `(.L_x_42) ;  /* 0x0000000000540947 */ /* 0x000fec0003800000 */
        /* <DEDUP_REMOVED lines=15> */
.L_x_44:
[----:B------:R-:W-:Y:S05]  /*1ea0*/  BSYNC.RECONVERGENT B2 ;  /* 0x0000000000027941 */ /* 0x000fea0003800200 */
.L_x_43:
[----:B-----5:R-:W-:Y:S01]  /*1eb0*/  ISETP.NE.U32.AND P0, PT, R8, RZ, PT ;  /* 0x000000ff0800720c */ /* 0x020fe20003f05070 */
[----:B------:R-:W-:-:S03]  /*1ec0*/  IMAD.MOV.U32 R0, RZ, RZ, 0x1 ;  /* 0x00000001ff007424 */ /* 0x000fc600078e00ff */
[----:B------:R-:W-:-:S13]  /*1ed0*/  ISETP.NE.AND.EX P0, PT, R9, RZ, PT, P0 ;  /* 0x000000ff0900720c */ /* 0x000fda0003f05300 */
[----:B------:R-:W-:Y:S05]  /*1ee0*/  @!P0 BREAK.RELIABLE B1 ;  /* 0x0000000000018942 */ /* 0x000fea0003800100 */
[----:B------:R-:W-:Y:S05]  /*1ef0*/  @!P0 BRA `(.L_x_15) ;  /* 0x0000001c00a88947 */ /* 0x000fea0003800000 */
.L_x_42:
[----:B------:R-:W-:Y:S05]  /*1f00*/  BSYNC.RELIABLE B1 ;  /* 0x0000000000017941 */ /* 0x000fea0003800100 */
.L_x_41:
[----:B0-----:R-:W2:Y:S04]  /*1f10*/  LDG.E.64 R4, desc[UR6][R12.64+0x8] ;  /* 0x000008060c047981 */ /* 0x001ea8000c1e1b00 */
[----:B--2---:R4:W-:Y:S04]  /*1f20*/  ST.E.64 desc[UR6][R4.64], R8 ;  /* 0x0000000804007985 */ /* 0x0049e8000c101b06 */
[----:B------:R-:W2:Y:S01]  /*1f30*/  LD.E.64 R6, desc[UR6][R8.64+0x8] ;  /* 0x0000080608067980 */ /* 0x000ea2000c101b00 */
[----:B------:R-:W-:-:S03]  /*1f40*/  IMAD.MOV.U32 R0, RZ, RZ, 0x1 ;  /* 0x00000001ff007424 */ /* 0x000fc600078e00ff */
[----:B--2---:R4:W-:Y:S01]  /*1f50*/  STG.E.64 desc[UR6][R12.64+0x8], R6 ;  /* 0x000008060c007986 */ /* 0x0049e2000c101b06 */
[----:B------:R-:W-:Y:S05]  /*1f60*/  BRA `(.L_x_15) ;  /* 0x0000001c008c7947 */ /* 0x000fea0003800000 */
.L_x_36:
        /* <DEDUP_REMOVED lines=13> */
.L_x_46:
[----:B------:R-:W-:Y:S05]  /*2040*/  BSYNC.RECONVERGENT B2 ;  /* 0x0000000000027941 */ /* 0x000fea0003800200 */
.L_x_45:
[----:B-----5:R-:W-:Y:S02]  /*2050*/  ISETP.NE.U32.AND P0, PT, R4, RZ, PT ;  /* 0x000000ff0400720c */ /* 0x020fe40003f05070 */
[----:B------:R-:W-:Y:S02]  /*2060*/  PRMT R0, RZ, 0x7610, R0 ;  /* 0x00007610ff007816 */ /* 0x000fe40000000000 */
[----:B------:R-:W-:-:S13]  /*2070*/  ISETP.NE.AND.EX P0, PT, R5, RZ, PT, P0 ;  /* 0x000000ff0500720c */ /* 0x000fda0003f05300 */
[----:B------:R-:W-:Y:S05]  /*2080*/  @!P0 BRA `(.L_x_15) ;  /* 0x0000001c00448947 */ /* 0x000fea0003800000 */
[----:B0-----:R-:W2:Y:S04]  /*2090*/  LDG.E.64 R6, desc[UR6][R12.64+0x8] ;  /* 0x000008060c067981 */ /* 0x001ea8000c1e1b00 */
[----:B--2---:R3:W-:Y:S04]  /*20a0*/  ST.E.64 desc[UR6][R6.64], R4 ;  /* 0x0000000406007985 */ /* 0x0047e8000c101b06 */
[----:B------:R-:W2:Y:S04]  /*20b0*/  LD.E.64 R8, desc[UR6][R4.64+0x8] ;  /* 0x0000080604087980 */ /* 0x000ea8000c101b00 */
[----:B--2---:R3:W-:Y:S01]  /*20c0*/  STG.E.64 desc[UR6][R12.64+0x8], R8 ;  /* 0x000008080c007986 */ /* 0x0047e2000c101b06 */
[----:B------:R-:W-:Y:S05]  /*20d0*/  BRA `(.L_x_15) ;  /* 0x0000001c00307947 */ /* 0x000fea0003800000 */
.L_x_7:
[----:B------:R-:W-:-:S13]  /*20e0*/  ISETP.GT.AND P0, PT, R8, 0xd, PT ;  /* 0x0000000d0800780c */ /* 0x000fda0003f04270 */
[----:B------:R-:W-:Y:S05]  /*20f0*/  @P0 BRA `(.L_x_47) ;  /* 0x00000008000c0947 */ /* 0x000fea0003800000 */
[----:B------:R-:W-:-:S13]  /*2100*/  ISETP.NE.AND P0, PT, R8, 0x4, PT ;  /* 0x000000040800780c */ /* 0x000fda0003f05270 */
[----:B------:R-:W-:Y:S05]  /*2110*/  @!P0 BRA `(.L_x_48) ;  /* 0x0000000000348947 */ /* 0x000fea0003800000 */
[----:B------:R-:W-:-:S13]  /*2120*/  ISETP.NE.AND P0, PT, R8, 0xd, PT ;  /* 0x0000000d0800780c */ /* 0x000fda0003f05270 */
[----:B------:R-:W-:Y:S05]  /*2130*/  @P0 BRA `(.L_x_49) ;  /* 0x0000001c000c0947 */ /* 0x000fea0003800000 */
[----:B------:R-:W2:Y:S01]  /*2140*/  LDL R0, [R1+0x30] ;  /* 0x0000300001007983 */ /* 0x000ea20000100800 */
[----:B------:R-:W-:Y:S01]  /*2150*/  BSSY.RECONVERGENT B1, `(.L_x_50) ;  /* 0x0000008000017945 */ /* 0x000fe20003800200 */
[C---:B--2---:R-:W-:Y:S02]  /*2160*/  ISETP.NE.AND P0, PT, R0.reuse, 0x2, PT ;  /* 0x000000020000780c */ /* 0x044fe40003f05270 */
[----:B------:R-:W-:Y:S01]  /*2170*/  ISETP.NE.AND P2, PT, R0, 0x4, PT ;  /* 0x000000040000780c */ /* 0x000fe20003f45270 */
[----:B------:R-:W-:-:S12]  /*2180*/  IMAD.MOV.U32 R0, RZ, RZ, 0x1 ;  /* 0x00000001ff007424 */ /* 0x000fd800078e00ff */
[----:B------:R-:W-:Y:S05]  /*2190*/  @P0 BRA P2, `(.L_x_51) ;  /* 0x00000000000c0947 */ /* 0x000fea0001000000 */
[----:B------:R-:W2:Y:S02]  /*21a0*/  LDL.64 R4, [R1+0x10] ;  /* 0x0000100001047983 */ /* 0x000ea40000100a00 */
[----:B--2---:R-:W-:-:S06]  /*21b0*/  DSETP.GTU.AND P0, PT, |R4|, 740, PT ;  /* 0x408720000400742a */ /* 0x004fcc0003f0c200 */
[----:B------:R-:W-:-:S08]  /*21c0*/  SEL R0, RZ, 0x1, P0 ;  /* 0x00000001ff007807 */ /* 0x000fd00000000000 */
.L_x_51:
[----:B------:R-:W-:Y:S05]  /*21d0*/  BSYNC.RECONVERGENT B1 ;  /* 0x0000000000017941 */ /* 0x000fea0003800200 */
.L_x_50:
[----:B------:R-:W-:Y:S05]  /*21e0*/  BRA `(.L_x_49) ;  /* 0x0000001800e07947 */ /* 0x000fea0003800000 */
.L_x_48:
        /* <DEDUP_REMOVED lines=10> */
[----:B------:R-:W-:Y:S02]  /*2290*/  PRMT R0, RZ, 0x7610, R0 ;  /* 0x00007610ff007816 */ /* 0x000fe40000000000 */
[----:B---3--:R-:W-:Y:S01]  /*22a0*/  ISETP.GE.AND P0, PT, R8, 0x1, PT ;  /* 0x000000010800780c */ /* 0x008fe20003f06270 */
[----:B0-----:R-:W-:-:S12]  /*22b0*/  IMAD.WIDE R14, R5, 0x4, R14 ;  /* 0x00000004050e7825 */ /* 0x001fd800078e020e */
[----:B------:R-:W-:Y:S05]  /*22c0*/  @!P0 BRA `(.L_x_15) ;  /* 0x0000001800b48947 */ /* 0x000fea0003800000 */
[----:B------:R0:W5:Y:S01]  /*22d0*/  LDG.E R8, desc[UR6][R14.64] ;  /* 0x000000060e087981 */ /* 0x000162000c1e1900 */
[----:B------:R-:W1:Y:S01]  /*22e0*/  LDC.64 R4, c[0x0][0x3c0] ;  /* 0x0000f000ff047b82 */ /* 0x000e620000000a00 */
[----:B------:R-:W-:Y:S01]  /*22f0*/  IMAD.MOV.U32 R9, RZ, RZ, 0x1 ;  /* 0x00000001ff097424 */ /* 0x000fe200078e00ff */
[----:B------:R-:W-:Y:S01]  /*2300*/  PRMT R0, RZ, 0x7610, R0 ;  /* 0x00007610ff007816 */ /* 0x000fe20000000000 */
[----:B------:R-:W2:Y:S01]  /*2310*/  LDCU.64 UR8, c[0x4][URZ] ;  /* 0x01000000ff0877ac */ /* 0x000ea20008000a00 */
[----:B------:R-:W-:-:S05]  /*2320*/  UMOV UR4, URZ ;  /* 0x000000ff00047c82 */ /* 0x000fca0008000000 */
.L_x_63:
        /* <DEDUP_REMOVED lines=9> */
[----:B------:R-:W-:-:S04]  /*23c0*/  ISETP.NE.OR P0, PT, R14, RZ, P0 ;  /* 0x000000ff0e00720c */ /* 0x000fc80000705670 */
[----:B------:R-:W-:-:S07]  /*23d0*/  SEL R0, RZ, 0x1, !P0 ;  /* 0x00000001ff007807 */ /* 0x000fce0004000000 */
[----:B------:R-:W-:Y:S05]  /*23e0*/  @!P2 BRA `(.L_x_53) ;  /* 0x0000000000aca947 */ /* 0x000fea0003800000 */
        /* <DEDUP_REMOVED lines=30> */
.L_x_57:
[----:B------:R-:W-:Y:S05]  /*25d0*/  BSYNC.RECONVERGENT B3 ;  /* 0x0000000000037941 */ /* 0x000fea0003800200 */
.L_x_56:
[----:B-----5:R-:W-:Y:S02]  /*25e0*/  ISETP.NE.U32.AND P0, PT, R14, RZ, PT ;  /* 0x000000ff0e00720c */ /* 0x020fe40003f05070 */
[----:B------:R-:W-:Y:S02]  /*25f0*/  PRMT R9, RZ, 0x7610, R9 ;  /* 0x00007610ff097816 */ /* 0x000fe40000000009 */
[----:B------:R-:W-:-:S13]  /*2600*/  ISETP.NE.AND.EX P0, PT, R15, RZ, PT, P0 ;  /* 0x000000ff0f00720c */ /* 0x000fda0003f05300 */
[----:B------:R-:W-:Y:S05]  /*2610*/  @!P0 BREAK.RELIABLE B2 ;  /* 0x0000000000028942 */ /* 0x000fea0003800100 */
[----:B------:R-:W-:Y:S05]  /*2620*/  @!P0 BRA `(.L_x_58) ;  /* 0x0000000000a08947 */ /* 0x000fea0003800000 */
.L_x_55:
[----:B------:R-:W-:Y:S05]  /*2630*/  BSYNC.RELIABLE B2 ;  /* 0x0000000000027941 */ /* 0x000fea0003800100 */
.L_x_54:
[----:B0-----:R-:W2:Y:S04]  /*2640*/  LDG.E.64 R18, desc[UR6][R12.64+0x8] ;  /* 0x000008060c127981 */ /* 0x001ea8000c1e1b00 */
[----:B--2---:R3:W-:Y:S04]  /*2650*/  ST.E.64 desc[UR6][R18.64], R14 ;  /* 0x0000000e12007985 */ /* 0x0047e8000c101b06 */
[----:B------:R-:W2:Y:S01]  /*2660*/  LD.E.64 R20, desc[UR6][R14.64+0x8] ;  /* 0x000008060e147980 */ /* 0x000ea2000c101b00 */
[----:B------:R-:W-:-:S03]  /*2670*/  PRMT R9, RZ, 0x7610, R9 ;  /* 0x00007610ff097816 */ /* 0x000fc60000000009 */
[----:B--2---:R3:W-:Y:S01]  /*2680*/  STG.E.64 desc[UR6][R12.64+0x8], R20 ;  /* 0x000008140c007986 */ /* 0x0047e2000c101b06 */
[----:B------:R-:W-:Y:S05]  /*2690*/  BRA `(.L_x_58) ;  /* 0x0000000000847947 */ /* 0x000fea0003800000 */
.L_x_53:
        /* <DEDUP_REMOVED lines=23> */
.L_x_62:
[----:B------:R-:W-:Y:S05]  /*2810*/  BSYNC.RECONVERGENT B3 ;  /* 0x0000000000037941 */ /* 0x000fea0003800200 */
.L_x_61:
[----:B-----5:R-:W-:-:S04]  /*2820*/  ISETP.NE.U32.AND P0, PT, R20, RZ, PT ;  /* 0x000000ff1400720c */ /* 0x020fc80003f05070 */
[----:B------:R-:W-:-:S13]  /*2830*/  ISETP.NE.AND.EX P0, PT, R21, RZ, PT, P0 ;  /* 0x000000ff1500720c */ /* 0x000fda0003f05300 */
[----:B------:R-:W-:Y:S05]  /*2840*/  @!P0 BREAK.RELIABLE B2 ;  /* 0x0000000000028942 */ /* 0x000fea0003800100 */
[----:B------:R-:W-:Y:S05]  /*2850*/  @!P0 BRA `(.L_x_58) ;  /* 0x0000000000148947 */ /* 0x000fea0003800000 */
.L_x_60:
[----:B------:R-:W-:Y:S05]  /*2860*/  BSYNC.RELIABLE B2 ;  /* 0x0000000000027941 */ /* 0x000fea0003800100 */
.L_x_59:
[----:B0-----:R-:W2:Y:S04]  /*2870*/  LDG.E.64 R14, desc[UR6][R12.64+0x8] ;  /* 0x000008060c0e7981 */ /* 0x001ea8000c1e1b00 */
[----:B--2---:R2:W-:Y:S04]  /*2880*/  ST.E.64 desc[UR6][R14.64], R20 ;  /* 0x000000140e007985 */ /* 0x0045e8000c101b06 */
[----:B------:R-:W3:Y:S04]  /*2890*/  LD.E.64 R18, desc[UR6][R20.64+0x8] ;  /* 0x0000080614127980 */ /* 0x000ee8000c101b00 */
[----:B---3--:R2:W-:Y:S02]  /*28a0*/  STG.E.64 desc[UR6][R12.64+0x8], R18 ;  /* 0x000008120c007986 */ /* 0x0085e4000c101b06 */
.L_x_58:
[----:B------:R-:W-:Y:S05]  /*28b0*/  BSYNC.RECONVERGENT B1 ;  /* 0x0000000000017941 */ /* 0x000fea0003800200 */
.L_x_52:
[----:B0-23--:R-:W1:Y:S02]  /*28c0*/  LDG.E R15, desc[UR6][R6.64] ;  /* 0x00000006060f7981 */ /* 0x00de64000c1e1900 */
[----:B-1----:R-:W-:-:S06]  /*28d0*/  IMAD.WIDE R14, R15, 0x4, R4 ;  /* 0x000000040f0e7825 */ /* 0x002fcc00078e0204 */
[----:B------:R-:W2:Y:S01]  /*28e0*/  LDG.E R14, desc[UR6][R14.64] ;  /* 0x000000060e0e7981 */ /* 0x000ea2000c1e1900 */
[----:B------:R-:W-:-:S06]  /*28f0*/  UIADD3 UR4, UPT, UPT, UR4, 0x1, URZ ;  /* 0x0000000104047890 */ /* 0x000fcc000fffe0ff */
[----:B--2---:R-:W-:-:S13]  /*2900*/  ISETP.LE.AND P0, PT, R14, UR4, PT ;  /* 0x000000040e007c0c */ /* 0x004fda000bf03270 */
[----:B------:R-:W-:Y:S05]  /*2910*/  @!P0 BRA `(.L_x_63) ;  /* 0xfffffff800848947 */ /* 0x000fea000383ffff */
[----:B------:R-:W-:Y:S05]  /*2920*/  BRA `(.L_x_15) ;  /* 0x00000014001c7947 */ /* 0x000fea0003800000 */
.L_x_47:
[----:B------:R-:W-:Y:S01]  /*2930*/  IMAD.MOV.U32 R3, RZ, RZ, -0xe ;  /* 0xfffffff2ff037424 */ /* 0x000fe200078e00ff */
[----:B------:R-:W-:Y:S04]  /*2940*/  BSSY.RECONVERGENT B1, `(.L_x_64) ;  /* 0x000002d000017945 */ /* 0x000fe80003800200 */
[----:B------:R-:W-:-:S05]  /*2950*/  VIADDMNMX.U32 R3, R8, R3, 0x2, PT ;  /* 0x0000000208037446 */ /* 0x000fca0003800003 */
[----:B------:R-:W-:-:S04]  /*2960*/  IMAD.SHL.U32 R3, R3, 0x4, RZ ;  /* 0x0000000403037824 */ /* 0x000fc800078e00ff */
[----:B------:R-:W0:Y:S02]  /*2970*/  LDC R4, c[0x2][R3+0x18] ;  /* 0x0080060003047b82 */ /* 0x000e240000000800 */
[----:B0-----:R-:W-:-:S04]  /*2980*/  SHF.R.S32.HI R5, RZ, 0x1f, R4 ;  /* 0x0000001fff057819 */ /* 0x001fc80000011404 */
.L_x_116:
[----:B------:R-:W-:Y:S05]  /*2990*/  BRX R4 -0x29a0                                                  (*"BRANCH_TARGETS .L_x_117,.L_x_118,.L_x_65"*) ;  /* 0xffffffd404987949 */ /* 0x000fea000383ffff */
.L_x_118:
[----:B------:R-:W2:Y:S04]  /*29a0*/  LDL R5, [R1] ;  /* 0x0000000001057983 */ /* 0x000ea80000100800 */
[----:B------:R-:W2:Y:S02]  /*29b0*/  LDL R0, [R1+0x38] ;  /* 0x0000380001007983 */ /* 0x000ea40000100800 */
[----:B--2---:R-:W-:Y:S02]  /*29c0*/  IMAD.IADD R3, R0, 0x1, -R5 ;  /* 0x0000000100037824 */ /* 0x004fe400078e0a05 */
[----:B------:R-:W-:-:S03]  /*29d0*/  IMAD.IADD R0, R5, 0x1, -R0 ;  /* 0x0000000105007824 */ /* 0x000fc600078e0a00 */
[----:B------:R-:W-:Y:S02]  /*29e0*/  ISETP.NE.AND P0, PT, R3, 0x32, PT ;  /* 0x000000320300780c */ /* 0x000fe40003f05270 */
[----:B------:R-:W-:Y:S01]  /*29f0*/  ISETP.NE.AND P2, PT, R0, 0x32, PT ;  /* 0x000000320000780c */ /* 0x000fe20003f45270 */
[----:B------:R-:W-:-:S12]  /*2a00*/  IMAD.MOV.U32 R0, RZ, RZ, 0x1 ;  /* 0x00000001ff007424 */ /* 0x000fd800078e00ff */
[----:B------:R-:W-:Y:S05]  /*2a10*/  @P0 BRA P2, `(.L_x_65) ;  /* 0x00000000007c0947 */ /* 0x000fea0001000000 */
[----:B------:R-:W2:Y:S04]  /*2a20*/  LDL.64 R20, [R1+0x20] ;  /* 0x0000200001147983 */ /* 0x000ea80000100a00 */
[----:B------:R-:W2:Y:S01]  /*2a30*/  LDL.64 R4, [R1+0x58] ;  /* 0x0000580001047983 */ /* 0x000ea20000100a00 */
[----:B------:R-:W0:Y:S01]  /*2a40*/  MUFU.RCP64H R7, 5 ;  /* 0x4014000000077908 */ /* 0x000e220000001800 */
[----:B------:R-:W-:Y:S01]  /*2a50*/  IMAD.MOV.U32 R18, RZ, RZ, 0x0 ;  /* 0x00000000ff127424 */ /* 0x000fe200078e00ff */
[----:B------:R-:W-:Y:S01]  /*2a60*/  BSSY.RECONVERGENT B2, `(.L_x_66) ;  /* 0x0000013000027945 */ /* 0x000fe20003800200 */
[----:B------:R-:W-:Y:S02]  /*2a70*/  IMAD.MOV.U32 R19, RZ, RZ, 0x40140000 ;  /* 0x40140000ff137424 */ /* 0x000fe400078e00ff */
[----:B------:R-:W-:-:S06]  /*2a80*/  IMAD.MOV.U32 R6, RZ, RZ, 0x1 ;  /* 0x00000001ff067424 */ /* 0x000fcc00078e00ff */
[----:B0-----:R-:W-:-:S08]  /*2a90*/  DFMA R14, R6, -R18, 1 ;  /* 0x3ff00000060e742b */ /* 0x001fd00000000812 */
[----:B------:R-:W-:-:S08]  /*2aa0*/  DFMA R14, R14, R14, R14 ;  /* 0x0000000e0e0e722b */ /* 0x000fd0000000000e */
[----:B------:R-:W-:-:S08]  /*2ab0*/  DFMA R14, R6, R14, R6 ;  /* 0x0000000e060e722b */ /* 0x000fd00000000006 */
[----:B------:R-:W-:-:S08]  /*2ac0*/  DFMA R6, R14, -R18, 1 ;  /* 0x3ff000000e06742b */ /* 0x000fd00000000812 */
[----:B------:R-:W-:Y:S02]  /*2ad0*/  DFMA R6, R14, R6, R14 ;  /* 0x000000060e06722b */ /* 0x000fe4000000000e */
[----:B--2---:R-:W-:-:S08]  /*2ae0*/  DADD R4, R20, -R4 ;  /* 0x0000000014047229 */ /* 0x004fd00000000804 */
[----:B------:R-:W-:-:S08]  /*2af0*/  DMUL R14, |R4|, R6 ;  /* 0x00000006040e7228 */ /* 0x000fd00000000200 */
[--C-:B------:R-:W-:Y:S02]  /*2b00*/  DFMA R18, R14, -5, |R4|.reuse ;  /* 0xc01400000e12782b */ /* 0x100fe40000000404 */
[----:B------:R-:W-:-:S06]  /*2b10*/  DADD R4, -RZ, |R4| ;  /* 0x00000000ff047229 */ /* 0x000fcc0000000504 */
[----:B------:R-:W-:-:S04]  /*2b20*/  DFMA R6, R6, R18, R14 ;  /* 0x000000120606722b */ /* 0x000fc8000000000e */
[----:B------:R-:W-:-:S06]  /*2b30*/  FSETP.GEU.AND P2, PT, |R5|, 6.5827683646048100446e-37, PT ;  /* 0x036000000500780b */ /* 0x000fcc0003f4e200 */
[----:B------:R-:W-:-:S05]  /*2b40*/  FFMA R0, RZ, 2.3125, R7 ;  /* 0x40140000ff007823 */ /* 0x000fca0000000007 */
[----:B------:R-:W-:-:S13]  /*2b50*/  FSETP.GT.AND P0, PT, |R0|, 1.469367938527859385e-39, PT ;  /* 0x001000000000780b */ /* 0x000fda0003f04200 */
[----:B------:R-:W-:Y:S05]  /*2b60*/  @P0 BRA P2, `(.L_x_67) ;  /* 0x0000000000080947 */ /* 0x000fea0001000000 */
[----:B------:R-:W-:-:S07]  /*2b70*/  MOV R0, 0x2b90 ;  /* 0x00002b9000007802 */ /* 0x000fce0000000f00 */
[----:B------:R-:W-:Y:S05]  /*2b80*/  CALL.REL.NOINC `($__internal_0_$__cuda_sm20_div_rn_f64_full) ;  /* 0x00000014003c7944 */ /* 0x000fea0003c00000 */
.L_x_67:
[----:B------:R-:W-:Y:S05]  /*2b90*/  BSYNC.RECONVERGENT B2 ;  /* 0x0000000000027941 */ /* 0x000fea0003800200 */
.L_x_66:
[----:B------:R-:W-:-:S06]  /*2ba0*/  DSETP.GTU.AND P0, PT, R6, 1, PT ;  /* 0x3ff000000600742a */ /* 0x000fcc0003f0c000 */
[----:B------:R-:W-:Y:S01]  /*2bb0*/  SEL R0, RZ, 0x1, P0 ;  /* 0x00000001ff007807 */ /* 0x000fe20000000000 */
[----:B------:R-:W-:Y:S07]  /*2bc0*/  BRA `(.L_x_65) ;  /* 0x0000000000107947 */ /* 0x000fee0003800000 */
.L_x_117:
[----:B------:R-:W2:Y:S02]  /*2bd0*/  LDL.64 R4, [R1+0x8] ;  /* 0x0000080001047983 */ /* 0x000ea40000100a00 */
[----:B--2---:R-:W-:-:S06]  /*2be0*/  DSETP.GTU.AND P0, PT, |R4|, 1800, PT ;  /* 0x409c20000400742a */ /* 0x004fcc0003f0c200 */
[----:B------:R-:W-:-:S06]  /*2bf0*/  DSETP.GE.AND P0, PT, |R4|, 1450, !P0 ;  /* 0x4096a8000400742a */ /* 0x000fcc0004706200 */
[----:B------:R-:W-:-:S08]  /*2c00*/  SEL R0, RZ, 0x1, !P0 ;  /* 0x00000001ff007807 */ /* 0x000fd00004000000 */
.L_x_65:
[----:B------:R-:W-:Y:S05]  /*2c10*/  BSYNC.RECONVERGENT B1 ;  /* 0x0000000000017941 */ /* 0x000fea0003800200 */
.L_x_64:
[----:B------:R-:W-:Y:S05]  /*2c20*/  BRA `(.L_x_49) ;  /* 0x0000001000507947 */ /* 0x000fea0003800000 */
.L_x_6:
[----:B------:R-:W-:-:S13]  /*2c30*/  ISETP.GT.AND P0, PT, R8, 0x13, PT ;  /* 0x000000130800780c */ /* 0x000fda0003f04270 */
[----:B------:R-:W-:Y:S05]  /*2c40*/  @P0 BRA `(.L_x_68) ;  /* 0x0000000400940947 */ /* 0x000fea0003800000 */
[----:B------:R-:W-:Y:S01]  /*2c50*/  ISETP.GT.AND P0, PT, R8, 0x11, PT ;  /* 0x000000110800780c */ /* 0x000fe20003f04270 */
[----:B------:R-:W-:-:S12]  /*2c60*/  BSSY.RECONVERGENT B1, `(.L_x_69) ;  /* 0x0000062000017945 */ /* 0x000fd80003800200 */
[----:B------:R-:W-:Y:S05]  /*2c70*/  @P0 BRA `(.L_x_70) ;  /* 0x0000000000dc0947 */ /* 0x000fea0003800000 */
[----:B------:R-:W-:-:S05]  /*2c80*/  IMAD.MOV.U32 R3, RZ, RZ, -0x10 ;  /* 0xfffffff0ff037424 */ /* 0x000fca00078e00ff */
[----:B------:R-:W-:-:S05]  /*2c90*/  VIADDMNMX.U32 R3, R8, R3, 0x2, PT ;  /* 0x0000000208037446 */ /* 0x000fca0003800003 */
[----:B------:R-:W-:-:S04]  /*2ca0*/  IMAD.SHL.U32 R3, R3, 0x4, RZ ;  /* 0x0000000403037824 */ /* 0x000fc800078e00ff */
[----:B------:R-:W0:Y:S02]  /*2cb0*/  LDC R4, c[0x2][R3+0x24] ;  /* 0x0080090003047b82 */ /* 0x000e240000000800 */
[----:B0-----:R-:W-:-:S04]  /*2cc0*/  SHF.R.S32.HI R5, RZ, 0x1f, R4 ;  /* 0x0000001fff057819 */ /* 0x001fc80000011404 */
.L_x_120:
[----:B------:R-:W-:Y:S05]  /*2cd0*/  BRX R4 -0x2ce0                                                  (*"BRANCH_TARGETS .L_x_121,.L_x_122,.L_x_71"*) ;  /* 0xffffffd004c87949 */ /* 0x000fea000383ffff */
.L_x_122:
[----:B------:R-:W2:Y:S04]  /*2ce0*/  LDL R3, [R1+0x68] ;  /* 0x0000680001037983 */ /* 0x000ea80000100800 */
[----:B------:R-:W3:Y:S01]  /*2cf0*/  LDL R0, [R1+0x30] ;  /* 0x0000300001007983 */ /* 0x000ee20000100800 */
[----:B--2---:R-:W-:-:S04]  /*2d00*/  ISETP.NE.AND P0, PT, R3, 0x4, PT ;  /* 0x000000040300780c */ /* 0x004fc80003f05270 */
[----:B---3--:R-:W-:Y:S02]  /*2d10*/  ISETP.NE.OR P0, PT, R0, 0x4, P0 ;  /* 0x000000040000780c */ /* 0x008fe40000705670 */
[----:B------:R-:W-:-:S11]  /*2d20*/  PRMT R0, RZ, 0x7610, R0 ;  /* 0x00007610ff007816 */ /* 0x000fd60000000000 */
[----:B------:R-:W-:Y:S05]  /*2d30*/  @P0 BRA `(.L_x_71) ;  /* 0x0000000400500947 */ /* 0x000fea0003800000 */
[----:B------:R-:W2:Y:S04]  /*2d40*/  LDL R5, [R1+0x38] ;  /* 0x0000380001057983 */ /* 0x000ea80000100800 */
[----:B------:R-:W2:Y:S02]  /*2d50*/  LDL R0, [R1] ;  /* 0x0000000001007983 */ /* 0x000ea40000100800 */
[----:B--2---:R-:W-:Y:S02]  /*2d60*/  IMAD.IADD R3, R5, 0x1, -R0 ;  /* 0x0000000105037824 */ /* 0x004fe400078e0a00 */
[----:B------:R-:W-:-:S03]  /*2d70*/  IMAD.IADD R0, R0, 0x1, -R5 ;  /* 0x0000000100007824 */ /* 0x000fc600078e0a05 */
[----:B------:R-:W-:-:S04]  /*2d80*/  ISETP.NE.AND P0, PT, R3, 0x32, PT ;  /* 0x000000320300780c */ /* 0x000fc80003f05270 */
[----:B------:R-:W-:-:S04]  /*2d90*/  ISETP.EQ.OR P0, PT, R0, 0x32, !P0 ;  /* 0x000000320000780c */ /* 0x000fc80004702670 */
[----:B------:R-:W-:Y:S01]  /*2da0*/  SEL R0, RZ, 0x1, !P0 ;  /* 0x00000001ff007807 */ /* 0x000fe20004000000 */
[----:B------:R-:W-:Y:S08]  /*2db0*/  BRA `(.L_x_71) ;  /* 0x0000000400307947 */ /* 0x000ff00003800000 */
.L_x_121:
        /* <DEDUP_REMOVED lines=21> */
[----:B------:R-:W-:-:S08]  /*2f10*/  DMUL R6, R14, |R4| ;  /* 0x400000040e067228 */ /* 0x000fd00000000000 */
        /* <DEDUP_REMOVED lines=9> */
.L_x_73:
[----:B------:R-:W-:Y:S05]  /*2fb0*/  BSYNC.RECONVERGENT B2 ;  /* 0x0000000000027941 */ /* 0x000fea0003800200 */
.L_x_72:
[----:B------:R-:W-:-:S06]  /*2fc0*/  DSETP.GTU.AND P0, PT, R6, 1.5, PT ;  /* 0x3ff800000600742a */ /* 0x000fcc0003f0c000 */
[----:B------:R-:W-:Y:S01]  /*2fd0*/  SEL R0, RZ, 0x1, P0 ;  /* 0x00000001ff007807 */ /* 0x000fe20000000000 */
[----:B------:R-:W-:Y:S07]  /*2fe0*/  BRA `(.L_x_71) ;  /* 0x0000000000a47947 */ /* 0x000fee0003800000 */
.L_x_70:
[----:B------:R-:W-:-:S05]  /*2ff0*/  IMAD.MOV.U32 R3, RZ, RZ, -0x12 ;  /* 0xffffffeeff037424 */ /* 0x000fca00078e00ff */
[----:B------:R-:W-:-:S05]  /*3000*/  VIADDMNMX.U32 R3, R8, R3, 0x2, PT ;  /* 0x0000000208037446 */ /* 0x000fca0003800003 */
[----:B------:R-:W-:-:S04]  /*3010*/  IMAD.SHL.U32 R3, R3, 0x4, RZ ;  /* 0x0000000403037824 */ /* 0x000fc800078e00ff */
[----:B------:R-:W0:Y:S02]  /*3020*/  LDC R4, c[0x2][R3+0x30] ;  /* 0x00800c0003047b82 */ /* 0x000e240000000800 */
[----:B0-----:R-:W-:-:S04]  /*3030*/  SHF.R.S32.HI R5, RZ, 0x1f, R4 ;  /* 0x0000001fff057819 */ /* 0x001fc80000011404 */
.L_x_124:
[----:B------:R-:W-:Y:S05]  /*3040*/  BRX R4 -0x3050                                                  (*"BRANCH_TARGETS .L_x_125,.L_x_126,.L_x_71"*) ;  /* 0xffffffcc04ec7949 */ /* 0x000fea000383ffff */
.L_x_126:
[----:B------:R-:W2:Y:S04]  /*3050*/  LDL R5, [R1] ;  /* 0x0000000001057983 */ /* 0x000ea80000100800 */
[----:B------:R-:W2:Y:S01]  /*3060*/  LDL R0, [R1+0x38] ;  /* 0x0000380001007983 */ /* 0x000ea20000100800 */
[----:B------:R-:W-:Y:S01]  /*3070*/  BSSY.RECONVERGENT B2, `(.L_x_74) ;  /* 0x0000011000027945 */ /* 0x000fe20003800200 */
[----:B--2---:R-:W-:Y:S02]  /*3080*/  IMAD.IADD R3, R0, 0x1, -R5 ;  /* 0x0000000100037824 */ /* 0x004fe400078e0a05 */
[----:B------:R-:W-:-:S03]  /*3090*/  IMAD.IADD R0, R5, 0x1, -R0 ;  /* 0x0000000105007824 */ /* 0x000fc600078e0a00 */
[----:B------:R-:W-:Y:S02]  /*30a0*/  ISETP.NE.AND P2, PT, R3, 0x1, PT ;  /* 0x000000010300780c */ /* 0x000fe40003f45270 */
[----:B------:R-:W-:Y:S02]  /*30b0*/  ISETP.NE.AND P0, PT, R0, 0x1, PT ;  /* 0x000000010000780c */ /* 0x000fe40003f05270 */
[----:B------:R-:W-:-:S04]  /*30c0*/  SEL R0, RZ, 0x2, P2 ;  /* 0x00000002ff007807 */ /* 0x000fc80001000000 */
[----:B------:R-:W-:-:S04]  /*30d0*/  SEL R0, R0, 0x1, P0 ;  /* 0x0000000100007807 */ /* 0x000fc80000000000 */
[----:B------:R-:W-:-:S13]  /*30e0*/  ISETP.NE.AND P0, PT, R0, 0x2, PT ;  /* 0x000000020000780c */ /* 0x000fda0003f05270 */
[----:B------:R-:W-:Y:S05]  /*30f0*/  @!P0 BRA `(.L_x_75) ;  /* 0x0000000000188947 */ /* 0x000fea0003800000 */
[----:B------:R-:W-:Y:S02]  /*3100*/  ISETP.NE.AND P2, PT, R0, 0x1, PT ;  /* 0x000000010000780c */ /* 0x000fe40003f45270 */
[----:B------:R-:W-:-:S11]  /*3110*/  PLOP3.LUT P0, PT, PT, PT, PT, 0x8, 0x80 ;  /* 0x000000000080781c */ /* 0x000fd60003f0e170 */
[----:B------:R-:W-:Y:S05]  /*3120*/  @P2 BRA `(.L_x_76) ;  /* 0x0000000000142947 */ /* 0x000fea0003800000 */
[----:B------:R-:W2:Y:S02]  /*3130*/  LDL R0, [R1+0x30] ;  /* 0x0000300001007983 */ /* 0x000ea40000100800 */
[----:B--2---:R-:W-:Y:S01]  /*3140*/  ISETP.NE.AND P0, PT, R0, 0x4, PT ;  /* 0x000000040000780c */ /* 0x004fe20003f05270 */
[----:B------:R-:W-:-:S12]  /*3150*/  BRA `(.L_x_76) ;  /* 0x0000000000087947 */ /* 0x000fd80003800000 */
.L_x_75:
[----:B------:R-:W2:Y:S02]  /*3160*/  LDL R0, [R1+0x68] ;  /* 0x0000680001007983 */ /* 0x000ea40000100800 */
[----:B--2---:R-:W-:-:S13]  /*3170*/  ISETP.NE.AND P0, PT, R0, 0x4, PT ;  /* 0x000000040000780c */ /* 0x004fda0003f05270 */
.L_x_76:
[----:B------:R-:W-:Y:S05]  /*3180*/  BSYNC.RECONVERGENT B2 ;  /* 0x0000000000027941 */ /* 0x000fea0003800200 */
.L_x_74:
[----:B------:R-:W-:Y:S01]  /*3190*/  SEL R0, RZ, 0x1, !P0 ;  /* 0x00000001ff007807 */ /* 0x000fe20004000000 */
[----:B------:R-:W-:Y:S06]  /*31a0*/  BRA `(.L_x_71) ;  /* 0x0000000000347947 */ /* 0x000fec0003800000 */
.L_x_125:
        /* <DEDUP_REMOVED lines=12> */
[----:B------:R-:W-:-:S09]  /*3270*/  SEL R0, RZ, 0x1, !P0 ;  /* 0x00000001ff007807 */ /* 0x000fd20004000000 */
.L_x_71:
[----:B------:R-:W-:Y:S05]  /*3280*/  BSYNC.RECONVERGENT B1 ;  /* 0x0000000000017941 */ /* 0x000fea0003800200 */
.L_x_69:
[----:B------:R-:W-:Y:S05]  /*3290*/  BRA `(.L_x_49) ;  /* 0x0000000800b47947 */ /* 0x000fea0003800000 */
.L_x_68:
[----:B------:R-:W-:-:S13]  /*32a0*/  ISETP.GT.AND P0, PT, R8, 0x15, PT ;  /* 0x000000150800780c */ /* 0x000fda0003f04270 */
[----:B------:R-:W-:Y:S05]  /*32b0*/  @P0 BRA `(.L_x_77) ;  /* 0x0000000000c80947 */ /* 0x000fea0003800000 */
[----:B------:R-:W-:-:S05]  /*32c0*/  IMAD.MOV.U32 R3, RZ, RZ, -0x14 ;  /* 0xffffffecff037424 */ /* 0x000fca00078e00ff */
[----:B------:R-:W-:-:S05]  /*32d0*/  VIADDMNMX.U32 R3, R8, R3, 0x2, PT ;  /* 0x0000000208037446 */ /* 0x000fca0003800003 */
[----:B------:R-:W-:-:S04]  /*32e0*/  IMAD.SHL.U32 R3, R3, 0x4, RZ ;  /* 0x0000000403037824 */ /* 0x000fc800078e00ff */
[----:B------:R-:W0:Y:S02]  /*32f0*/  LDC R4, c[0x2][R3+0x3c] ;  /* 0x00800f0003047b82 */ /* 0x000e240000000800 */
[----:B0-----:R-:W-:-:S04]  /*3300*/  SHF.R.S32.HI R5, RZ, 0x1f, R4 ;  /* 0x0000001fff057819 */ /* 0x001fc80000011404 */
.L_x_128:
[----:B------:R-:W-:Y:S05]  /*3310*/  BRX R4 -0x3320                                                  (*"BRANCH_TARGETS .L_x_129,.L_x_130,.L_x_49"*) ;  /* 0xffffffcc04387949 */ /* 0x000fea000383ffff */
.L_x_130:
        /* <DEDUP_REMOVED lines=15> */
[----:B--2---:R-:W-:Y:S01]  /*3410*/  ISETP.EQ.AND P0, PT, R0, 0x4, PT ;  /* 0x000000040000780c */ /* 0x004fe20003f02270 */
[----:B------:R-:W-:-:S12]  /*3420*/  BRA `(.L_x_80) ;  /* 0x0000000000087947 */ /* 0x000fd80003800000 */
.L_x_79:
[----:B------:R-:W2:Y:S02]  /*3430*/  LDL R0, [R1+0x68] ;  /* 0x0000680001007983 */ /* 0x000ea40000100800 */
[----:B--2---:R-:W-:-:S13]  /*3440*/  ISETP.EQ.AND P0, PT, R0, 0x4, PT ;  /* 0x000000040000780c */ /* 0x004fda0003f02270 */
.L_x_80:
[----:B------:R-:W-:Y:S05]  /*3450*/  BSYNC.RECONVERGENT B1 ;  /* 0x0000000000017941 */ /* 0x000fea0003800200 */
.L_x_78:
[----:B------:R-:W-:Y:S01]  /*3460*/  SEL R0, RZ, 0x1, !P0 ;  /* 0x00000001ff007807 */ /* 0x000fe20004000000 */
[----:B------:R-:W-:Y:S06]  /*3470*/  BRA `(.L_x_49) ;  /* 0x00000008003c7947 */ /* 0x000fec0003800000 */
.L_x_129:
        /* <DEDUP_REMOVED lines=17> */
.L_x_82:
[----:B------:R-:W2:Y:S02]  /*3590*/  LDL R0, [R1+0x68] ;  /* 0x0000680001007983 */ /* 0x000ea40000100800 */
[----:B--2---:R-:W-:-:S13]  /*35a0*/  ISETP.NE.AND P0, PT, R0, 0x2, PT ;  /* 0x000000020000780c */ /* 0x004fda0003f05270 */
.L_x_83:
[----:B------:R-:W-:Y:S05]  /*35b0*/  BSYNC.RECONVERGENT B1 ;  /* 0x0000000000017941 */ /* 0x000fea0003800200 */
.L_x_81:
[----:B------:R-:W-:Y:S01]  /*35c0*/  SEL R0, RZ, 0x1, !P0 ;  /* 0x00000001ff007807 */ /* 0x000fe20004000000 */
[----:B------:R-:W-:Y:S06]  /*35d0*/  BRA `(.L_x_49) ;  /* 0x0000000400e47947 */ /* 0x000fec0003800000 */
.L_x_77:
[----:B------:R-:W-:-:S05]  /*35e0*/  IMAD.MOV.U32 R3, RZ, RZ, -0x16 ;  /* 0xffffffeaff037424 */ /* 0x000fca00078e00ff */
[----:B------:R-:W-:-:S05]  /*35f0*/  VIADDMNMX.U32 R3, R8, R3, 0x2, PT ;  /* 0x0000000208037446 */ /* 0x000fca0003800003 */
[----:B------:R-:W-:-:S04]  /*3600*/  IMAD.SHL.U32 R3, R3, 0x4, RZ ;  /* 0x0000000403037824 */ /* 0x000fc800078e00ff */
[----:B------:R-:W0:Y:S02]  /*3610*/  LDC R6, c[0x2][R3+0x48] ;  /* 0x0080120003067b82 */ /* 0x000e240000000800 */
[----:B0-----:R-:W-:-:S04]  /*3620*/  SHF.R.S32.HI R7, RZ, 0x1f, R6 ;  /* 0x0000001fff077819 */ /* 0x001fc80000011406 */
.L_x_132:
[----:B------:R-:W-:Y:S05]  /*3630*/  BRX R6 -0x3640                                                  (*"BRANCH_TARGETS .L_x_133,.L_x_134,.L_x_49"*) ;  /* 0xffffffc806707949 */ /* 0x000fea000383ffff */
.L_x_134:
[----:B------:R-:W-:Y:S01]  /*3640*/  IMAD.MOV.U32 R6, RZ, RZ, R10 ;  /* 0x000000ffff067224 */ /* 0x000fe200078e000a */
[----:B------:R-:W0:Y:S01]  /*3650*/  LDC.64 R8, c[0x0][0x390] ;  /* 0x0000e400ff087b82 */ /* 0x000e220000000a00 */
[----:B------:R-:W-:-:S05]  /*3660*/  IMAD.MOV.U32 R7, RZ, RZ, R11 ;  /* 0x000000ffff077224 */ /* 0x000fca00078e000b */
[----:B------:R-:W2:Y:S01]  /*3670*/  LDG.E.U8 R6, desc[UR6][R6.64+-0x1] ;  /* 0xffffff0606067981 */ /* 0x000ea2000c1e1100 */
[----:B------:R-:W-:Y:S01]  /*3680*/  BSSY.RECONVERGENT B1, `(.L_x_84) ;  /* 0x0000011000017945 */ /* 0x000fe20003800200 */
[----:B------:R-:W-:Y:S01]  /*3690*/  PLOP3.LUT P0, PT, PT, PT, PT, 0x80, 0x8 ;  /* 0x000000000008781c */ /* 0x000fe20003f0f070 */
[----:B0-----:R-:W-:Y:S01]  /*36a0*/  IMAD.WIDE R4, R4, 0x4, R8 ;  /* 0x0000000404047825 */ /* 0x001fe200078e0208 */
[C---:B--2---:R-:W-:Y:S02]  /*36b0*/  ISETP.NE.AND P2, PT, R6.reuse, RZ, PT ;  /* 0x000000ff0600720c */ /* 0x044fe40003f45270 */
[----:B------:R-:W-:-:S11]  /*36c0*/  PRMT R0, R6, 0x8880, RZ ;  /* 0x0000888006007816 */ /* 0x000fd600000000ff */
[----:B------:R-:W-:Y:S05]  /*36d0*/  @P2 BRA `(.L_x_85) ;  /* 0x00000000002c2947 */ /* 0x000fea0003800000 */
        /* <DEDUP_REMOVED lines=11> */
.L_x_85:
[----:B------:R-:W-:Y:S05]  /*3790*/  BSYNC.RECONVERGENT B1 ;  /* 0x0000000000017941 */ /* 0x000fea0003800200 */
.L_x_84:
        /* <DEDUP_REMOVED lines=18> */
.L_x_89:
[----:B------:R-:W-:Y:S05]  /*38c0*/  BSYNC.RECONVERGENT B2 ;  /* 0x0000000000027941 */ /* 0x000fea0003800200 */
.L_x_88:
[----:B-----5:R-:W-:-:S04]  /*38d0*/  ISETP.NE.U32.AND P0, PT, R6, RZ, PT ;  /* 0x000000ff0600720c */ /* 0x020fc80003f05070 */
[----:B------:R-:W-:-:S13]  /*38e0*/  ISETP.NE.AND.EX P0, PT, R7, RZ, PT, P0 ;  /* 0x000000ff0700720c */ /* 0x000fda0003f05300 */
[----:B------:R-:W-:Y:S05]  /*38f0*/  @!P0 BRA `(.L_x_87) ;  /* 0x0000000000108947 */ /* 0x000fea0003800000 */
[----:B0-----:R-:W2:Y:S04]  /*3900*/  LDG.E.64 R8, desc[UR6][R12.64+0x8] ;  /* 0x000008060c087981 */ /* 0x001ea8000c1e1b00 */
[----:B--2---:R1:W-:Y:S04]  /*3910*/  ST.E.64 desc[UR6][R8.64], R6 ;  /* 0x0000000608007985 */ /* 0x0043e8000c101b06 */
[----:B------:R-:W2:Y:S04]  /*3920*/  LD.E.64 R14, desc[UR6][R6.64+0x8] ;  /* 0x00000806060e7980 */ /* 0x000ea8000c101b00 */
[----:B--2---:R1:W-:Y:S02]  /*3930*/  STG.E.64 desc[UR6][R12.64+0x8], R14 ;  /* 0x0000080e0c007986 */ /* 0x0043e4000c101b06 */
.L_x_87:
[----:B------:R-:W-:Y:S05]  /*3940*/  BSYNC.RECONVERGENT B1 ;  /* 0x0000000000017941 */ /* 0x000fea0003800200 */
.L_x_86:
        /* <DEDUP_REMOVED lines=34> */
.L_x_93:
[----:B------:R-:W-:Y:S05]  /*3b70*/  BSYNC.RECONVERGENT B2 ;  /* 0x0000000000027941 */ /* 0x000fea0003800200 */
.L_x_92:
[----:B-----5:R-:W-:-:S04]  /*3b80*/  ISETP.NE.U32.AND P0, PT, R4, RZ, PT ;  /* 0x000000ff0400720c */ /* 0x020fc80003f05070 */
[----:B------:R-:W-:-:S13]  /*3b90*/  ISETP.NE.AND.EX P0, PT, R5, RZ, PT, P0 ;  /* 0x000000ff0500720c */ /* 0x000fda0003f05300 */
[----:B------:R-:W-:Y:S05]  /*3ba0*/  @!P0 BREAK.RELIABLE B1 ;  /* 0x0000000000018942 */ /* 0x000fea0003800100 */
[----:B------:R-:W-:Y:S05]  /*3bb0*/  @!P0 BRA `(.L_x_15) ;  /* 0x0000000000788947 */ /* 0x000fea0003800000 */
.L_x_91:
[----:B------:R-:W-:Y:S05]  /*3bc0*/  BSYNC.RELIABLE B1 ;  /* 0x0000000000017941 */ /* 0x000fea0003800100 */
.L_x_90:
[----:B0-----:R-:W2:Y:S04]  /*3bd0*/  LDG.E.64 R6, desc[UR6][R12.64+0x8] ;  /* 0x000008060c067981 */ /* 0x001ea8000c1e1b00 */
[----:B--2---:R0:W-:Y:S04]  /*3be0*/  ST.E.64 desc[UR6][R6.64], R4 ;  /* 0x0000000406007985 */ /* 0x0041e8000c101b06 */
[----:B------:R-:W2:Y:S04]  /*3bf0*/  LD.E.64 R8, desc[UR6][R4.64+0x8] ;  /* 0x0000080604087980 */ /* 0x000ea8000c101b00 */
[----:B--2---:R0:W-:Y:S01]  /*3c00*/  STG.E.64 desc[UR6][R12.64+0x8], R8 ;  /* 0x000008080c007986 */ /* 0x0041e2000c101b06 */
[----:B------:R-:W-:Y:S05]  /*3c10*/  BRA `(.L_x_15) ;  /* 0x0000000000607947 */ /* 0x000fea0003800000 */
.L_x_133:
        /* <DEDUP_REMOVED lines=17> */
.L_x_95:
[----:B------:R-:W2:Y:S02]  /*3d30*/  LDL R0, [R1+0x68] ;  /* 0x0000680001007983 */ /* 0x000ea40000100800 */
[----:B--2---:R-:W-:-:S13]  /*3d40*/  ISETP.EQ.AND P0, PT, R0, 0x2, PT ;  /* 0x000000020000780c */ /* 0x004fda0003f02270 */
.L_x_96:
[----:B------:R-:W-:Y:S05]  /*3d50*/  BSYNC.RECONVERGENT B1 ;  /* 0x0000000000017941 */ /* 0x000fea0003800200 */
.L_x_94:
[----:B------:R-:W-:-:S07]  /*3d60*/  SEL R0, RZ, 0x1, !P0 ;  /* 0x00000001ff007807 */ /* 0x000fce0004000000 */
.L_x_49:
[----:B------:R-:W2:Y:S04]  /*3d70*/  LDL R4, [R1] ;  /* 0x0000000001047983 */ /* 0x000ea80000100800 */
[----:B------:R-:W2:Y:S04]  /*3d80*/  LDL R5, [R1+0x38] ;  /* 0x0000380001057983 */ /* 0x000ea80000100800 */
[----:B--2---:R0:W-:Y:S02]  /*3d90*/  STG.E.64 desc[UR6][R12.64+0x10], R4 ;  /* 0x000010040c007986 */ /* 0x0041e4000c101b06 */
.L_x_15:
[----:B------:R-:W-:Y:S05]  /*3da0*/  BSYNC.RECONVERGENT B0 ;  /* 0x0000000000007941 */ /* 0x000fea0003800200 */
.L_x_5:
[----:B------:R-:W-:Y:S05]  /*3db0*/  WARPSYNC.ALL ;  /* 0x0000000000007948 */ /* 0x000fea0003800000 */
[----:B------:R0:W-:Y:S01]  /*3dc0*/  STG.E.U8 desc[UR6][R10.64], R0 ;  /* 0x000000000a007986 */ /* 0x0001e2000c101106 */
[----:B------:R-:W-:Y:S05]  /*3dd0*/  @P1 BRA `(.L_x_97) ;  /* 0xffffffc800d41947 */ /* 0x000fea000383ffff */
.L_x_4:
[----:B0-----:R-:W0:Y:S01]  /*3de0*/  LDC R0, c[0x0][0x3b4] ;  /* 0x0000ed00ff007b82 */ /* 0x001e220000000800 */
[----:B------:R-:W0:Y:S02]  /*3df0*/  LDCU UR4, c[0x0][0x420] ;  /* 0x00008400ff0477ac */ /* 0x000e240008000800 */
[----:B0-----:R-:W-:-:S13]  /*3e00*/  ISETP.NE.AND P0, PT, R0, UR4, PT ;  /* 0x0000000400007c0c */ /* 0x001fda000bf05270 */
[----:B------:R-:W-:Y:S05]  /*3e10*/  @P0 EXIT ;  /* 0x000000000000094d */ /* 0x000fea0003800000 */
[----:B------:R-:W0:Y:S02]  /*3e20*/  LDCU.64 UR4, c[0x4][URZ] ;  /* 0x01000000ff0477ac */ /* 0x000e240008000a00 */
[----:B0----5:R-:W-:-:S04]  /*3e30*/  IADD3 R2, P0, PT, R16, UR4, RZ ;  /* 0x0000000410027c10 */ /* 0x021fc8000ff1e0ff */
[----:B------:R-:W-:-:S05]  /*3e40*/  LEA.HI.X.SX32 R3, R16, UR5, 0x1, P0 ;  /* 0x0000000510037c11 */ /* 0x000fca00080f0eff */
[----:B-1234-:R-:W2:Y:S01]  /*3e50*/  LDG.E.S8 R7, desc[UR6][R2.64+-0x1] ;  /* 0xffffff0602077981 */ /* 0x01eea2000c1e1300 */
[----:B------:R-:W2:Y:S03]  /*3e60*/  LDC.64 R4, c[0x0][0x400] ;  /* 0x00010000ff047b82 */ /* 0x000ea60000000a00 */
[----:B--2---:R0:W-:Y:S04]  /*3e70*/  STG.E.U16 desc[UR6][R4.64], R7 ;  /* 0x0000000704007986 */ /* 0x0041e8000c101506 */
[----:B------:R-:W2:Y:S02]  /*3e80*/  LDG.E.U8 R0, desc[UR6][R2.64+-0x1] ;  /* 0xffffff0602007981 */ /* 0x000ea4000c1e1100 */
[----:B--2---:R-:W-:-:S13]  /*3e90*/  ISETP.NE.AND P0, PT, R0, RZ, PT ;  /* 0x000000ff0000720c */ /* 0x004fda0003f05270 */
[----:B0-----:R-:W-:Y:S05]  /*3ea0*/  @P0 EXIT ;  /* 0x000000000000094d */ /* 0x001fea0003800000 */
[----:B------:R-:W0:Y:S01]  /*3eb0*/  LDC.64 R2, c[0x4][0x8] ;  /* 0x01000200ff027b82 */ /* 0x000e220000000a00 */
[----:B------:R-:W-:Y:S01]  /*3ec0*/  BSSY.RECONVERGENT B0, `(.L_x_98) ;  /* 0x0000015000007945 */ /* 0x000fe20003800200 */
[----:B------:R-:W-:-:S06]  /*3ed0*/  IMAD.MOV.U32 R9, RZ, RZ, RZ ;  /* 0x000000ffff097224 */ /* 0x000fcc00078e00ff */
[----:B------:R-:W1:Y:S01]  /*3ee0*/  LDC.64 R6, c[0x0][0x408] ;  /* 0x00010200ff067b82 */ /* 0x000e620000000a00 */
[----:B0-----:R-:W-:-:S03]  /*3ef0*/  IMAD.WIDE R16, R16, 0x18, R2 ;  /* 0x0000001810107825 */ /* 0x001fc600078e0202 */
[----:B------:R-:W-:-:S04]  /*3f00*/  IADD3 R4, P0, PT, R16, -0x18, RZ ;  /* 0xffffffe810047810 */ /* 0x000fc80007f1e0ff */
[----:B------:R-:W-:-:S09]  /*3f10*/  IADD3.X R5, PT, PT, R17, -0x1, RZ, P0, !PT ;  /* 0xffffffff11057810 */ /* 0x000fd200007fe4ff */
.L_x_101:
[----:B------:R-:W-:Y:S01]  /*3f20*/  ISETP.GT.U32.AND P0, PT, R9, 0x1387, PT ;  /* 0x000013870900780c */ /* 0x000fe20003f04070 */
[----:B------:R-:W-:-:S12]  /*3f30*/  BSSY.RECONVERGENT B1, `(.L_x_99) ;  /* 0x0000008000017945 */ /* 0x000fd80003800200 */
[----:B0-----:R-:W-:Y:S05]  /*3f40*/  @P0 BRA `(.L_x_100) ;  /* 0x0000000000180947 */ /* 0x001fea0003800000 */
[----:B------:R-:W2:Y:S01]  /*3f50*/  LD.E R11, desc[UR6][R4.64+0x10] ;  /* 0x00001006040b7980 */ /* 0x000ea2000c101900 */
[----:B------:R-:W-:-:S04]  /*3f60*/  IMAD.SHL.U32 R3, R9, 0x2, RZ ;  /* 0x0000000209037824 */ /* 0x000fc800078e00ff */
[----:B-1----:R-:W-:-:S05]  /*3f70*/  IMAD.WIDE.U32 R2, R3, 0x4, R6 ;  /* 0x0000000403027825 */ /* 0x002fca00078e0006 */
[----:B--2---:R0:W-:Y:S04]  /*3f80*/  STG.E desc[UR6][R2.64], R11 ;  /* 0x0000000b02007986 */ /* 0x0041e8000c101906 */
[----:B------:R-:W2:Y:S04]  /*3f90*/  LD.E R13, desc[UR6][R4.64+0x14] ;  /* 0x00001406040d7980 */ /* 0x000ea8000c101900 */
[----:B--2---:R0:W-:Y:S02]  /*3fa0*/  STG.E desc[UR6][R2.64+0x4], R13 ;  /* 0x0000040d02007986 */ /* 0x0041e4000c101906 */
.L_x_100:
[----:B------:R-:W-:Y:S05]  /*3fb0*/  BSYNC.RECONVERGENT B1 ;  /* 0x0000000000017941 */ /* 0x000fea0003800200 */
.L_x_99:
[----:B------:R-:W2:Y:S01]  /*3fc0*/  LD.E.64 R4, desc[UR6][R4.64] ;  /* 0x0000000604047980 */ /* 0x000ea2000c101b00 */
[----:B------:R-:W-:Y:S01]  /*3fd0*/  VIADD R9, R9, 0x1 ;  /* 0x0000000109097836 */ /* 0x000fe20000000000 */
[----:B--2---:R-:W-:-:S04]  /*3fe0*/  ISETP.NE.U32.AND P0, PT, R4, RZ, PT ;  /* 0x000000ff0400720c */ /* 0x004fc80003f05070 */
[----:B------:R-:W-:-:S13]  /*3ff0*/  ISETP.NE.AND.EX P0, PT, R5, RZ, PT, P0 ;  /* 0x000000ff0500720c */ /* 0x000fda0003f05300 */
[----:B------:R-:W-:Y:S05]  /*4000*/  @P0 BRA `(.L_x_101) ;  /* 0xfffffffc00c40947 */ /* 0x000fea000383ffff */
[----:B------:R-:W-:Y:S05]  /*4010*/  BSYNC.RECONVERGENT B0 ;  /* 0x0000000000007941 */ /* 0x000fea0003800200 */
.L_x_98:
[----:B0-----:R-:W0:Y:S01]  /*4020*/  LDC.64 R2, c[0x0][0x418] ;  /* 0x00010600ff027b82 */ /* 0x001e220000000a00 */
[----:B-1----:R-:W-:-:S07]  /*4030*/  VIMNMX.U32 R7, PT, PT, R9, 0x1388, PT ;  /* 0x0000138809077848 */ /* 0x002fce0003fe0000 */
[----:B------:R-:W1:Y:S01]  /*4040*/  LDC.64 R4, c[0x0][0x410] ;  /* 0x00010400ff047b82 */ /* 0x000e620000000a00 */
[----:B0-----:R-:W-:Y:S04]  /*4050*/  STG.E desc[UR6][R2.64], R9 ;  /* 0x0000000902007986 */ /* 0x001fe8000c101906 */
[----:B-1----:R-:W-:Y:S01]  /*4060*/  STG.E desc[UR6][R4.64], R7 ;  /* 0x0000000704007986 */ /* 0x002fe2000c101906 */
[----:B------:R-:W-:Y:S05]  /*4070*/  EXIT ;  /* 0x000000000000794d */ /* 0x000fea0003800000 */
        .weak           $__internal_0_$__cuda_sm20_div_rn_f64_full
        .type           $__internal_0_$__cuda_sm20_div_rn_f64_full,@function
        .size           $__internal_0_$__cuda_sm20_div_rn_f64_full,(.L_x_136 - $__internal_0_$__cuda_sm20_div_rn_f64_full)
$__internal_0_$__cuda_sm20_div_rn_f64_full:
[C---:B------:R-:W-:Y:S01]  /*4080*/  FSETP.GEU.AND P0, PT, |R9|.reuse, 1.469367938527859385e-39, PT ;  /* 0x001000000900780b */ /* 0x040fe20003f0e200 */
[----:B------:R-:W-:Y:S01]  /*4090*/  IMAD.U32 R8, RZ, RZ, UR4 ;  /* 0x00000004ff087e24 */ /* 0x000fe2000f8e00ff */
[----:B------:R-:W-:Y:S01]  /*40a0*/  LOP3.LUT R3, R9, 0x800fffff, RZ, 0xc0, !PT ;  /* 0x800fffff09037812 */ /* 0x000fe200078ec0ff */
[----:B------:R-:W-:Y:S01]  /*40b0*/  IMAD.U32 R6, RZ, RZ, UR4 ;  /* 0x00000004ff067e24 */ /* 0x000fe2000f8e00ff */
[----:B------:R-:W-:Y:S01]  /*40c0*/  FSETP.GEU.AND P3, PT, |R5|, 1.469367938527859385e-39, PT ;  /* 0x001000000500780b */ /* 0x000fe20003f6e200 */
[----:B------:R-:W-:Y:S01]  /*40d0*/  IMAD.MOV.U32 R18, RZ, RZ, 0x1 ;  /* 0x00000001ff127424 */ /* 0x000fe200078e00ff */
[----:B------:R-:W-:Y:S01]  /*40e0*/  LOP3.LUT R7, R3, 0x3ff00000, RZ, 0xfc, !PT ;  /* 0x3ff0000003077812 */ /* 0x000fe200078efcff */
[----:B------:R-:W-:Y:S01]  /*40f0*/  IMAD.MOV.U32 R24, RZ, RZ, 0x1ca00000 ;  /* 0x1ca00000ff187424 */ /* 0x000fe200078e00ff */
[----:B------:R-:W-:Y:S01]  /*4100*/  LOP3.LUT R3, R5, 0x7ff00000, RZ, 0xc0, !PT ;  /* 0x7ff0000005037812 */ /* 0x000fe200078ec0ff */
[----:B------:R-:W-:Y:S01]  /*4110*/  BSSY.RECONVERGENT B3, `(.L_x_102) ;  /* 0x000004f000037945 */ /* 0x000fe20003800200 */
[----:B------:R-:W-:-:S03]  /*4120*/  LOP3.LUT R26, R9, 0x7ff00000, RZ, 0xc0, !PT ;  /* 0x7ff00000091a7812 */ /* 0x000fc600078ec0ff */
[----:B------:R-:W-:Y:S01]  /*4130*/  @!P0 DMUL R6, R8, 8.98846567431157953865e+307 ;  /* 0x7fe0000008068828 */ /* 0x000fe20000000000 */
[----:B------:R-:W-:Y:S01]  /*4140*/  ISETP.GE.U32.AND P2, PT, R3, R26, PT ;  /* 0x0000001a0300720c */ /* 0x000fe20003f46070 */
[----:B------:R-:W-:Y:S02]  /*4150*/  IMAD.MOV.U32 R25, RZ, RZ, R3 ;  /* 0x000000ffff197224 */ /* 0x000fe400078e0003 */
[----:B------:R-:W-:Y:S01]  /*4160*/  @!P3 LOP3.LUT R20, R9, 0x7ff00000, RZ, 0xc0, !PT ;  /* 0x7ff000000914b812 */ /* 0x000fe200078ec0ff */
[----:B------:R-:W-:Y:S01]  /*4170*/  @!P3 IMAD.MOV.U32 R22, RZ, RZ, RZ ;  /* 0x000000ffff16b224 */ /* 0x000fe200078e00ff */
[----:B------:R-:W0:Y:S02]  /*4180*/  MUFU.RCP64H R19, R7 ;  /* 0x0000000700137308 */ /* 0x000e240000001800 */
[----:B------:R-:W-:Y:S02]  /*4190*/  @!P3 ISETP.GE.U32.AND P4, PT, R3, R20, PT ;  /* 0x000000140300b20c */ /* 0x000fe40003f86070 */
[----:B------:R-:W-:-:S02]  /*41a0*/  @!P0 LOP3.LUT R26, R7, 0x7ff00000, RZ, 0xc0, !PT ;  /* 0x7ff00000071a8812 */ /* 0x000fc400078ec0ff */
[----:B------:R-:W-:-:S03]  /*41b0*/  @!P3 SEL R21, R24, 0x63400000, !P4 ;  /* 0x634000001815b807 */ /* 0x000fc60006000000 */
[----:B------:R-:W-:Y:S01]  /*41c0*/  VIADD R27, R26, 0xffffffff ;  /* 0xffffffff1a1b7836 */ /* 0x000fe20000000000 */
[----:B------:R-:W-:-:S04]  /*41d0*/  @!P3 LOP3.LUT R21, R21, 0x80000000, R5, 0xf8, !PT ;  /* 0x800000001515b812 */ /* 0x000fc800078ef805 */
[----:B------:R-:W-:Y:S01]  /*41e0*/  @!P3 LOP3.LUT R23, R21, 0x100000, RZ, 0xfc, !PT ;  /* 0x001000001517b812 */ /* 0x000fe200078efcff */
[----:B0-----:R-:W-:-:S08]  /*41f0*/  DFMA R14, R18, -R6, 1 ;  /* 0x3ff00000120e742b */ /* 0x001fd00000000806 */
[----:B------:R-:W-:-:S08]  /*4200*/  DFMA R14, R14, R14, R14 ;  /* 0x0000000e0e0e722b */ /* 0x000fd0000000000e */
[----:B------:R-:W-:Y:S01]  /*4210*/  DFMA R18, R18, R14, R18 ;  /* 0x0000000e1212722b */ /* 0x000fe20000000012 */
[----:B------:R-:W-:Y:S01]  /*4220*/  SEL R15, R24, 0x63400000, !P2 ;  /* 0x63400000180f7807 */ /* 0x000fe20005000000 */
[----:B------:R-:W-:-:S03]  /*4230*/  IMAD.MOV.U32 R14, RZ, RZ, R4 ;  /* 0x000000ffff0e7224 */ /* 0x000fc600078e0004 */
[----:B------:R-:W-:-:S03]  /*4240*/  LOP3.LUT R15, R15, 0x800fffff, R5, 0xf8, !PT ;  /* 0x800fffff0f0f7812 */ /* 0x000fc600078ef805 */
[----:B------:R-:W-:-:S03]  /*4250*/  DFMA R20, R18, -R6, 1 ;  /* 0x3ff000001214742b */ /* 0x000fc60000000806 */
[----:B------:R-:W-:-:S05]  /*4260*/  @!P3 DFMA R14, R14, 2, -R22 ;  /* 0x400000000e0eb82b */ /* 0x000fca0000000816 */
[----:B------:R-:W-:-:S05]  /*4270*/  DFMA R18, R18, R20, R18 ;  /* 0x000000141212722b */ /* 0x000fca0000000012 */
[----:B------:R-:W-:-:S03]  /*4280*/  @!P3 LOP3.LUT R25, R15, 0x7ff00000, RZ, 0xc0, !PT ;  /* 0x7ff000000f19b812 */ /* 0x000fc600078ec0ff */
[----:B------:R-:W-:Y:S02]  /*4290*/  DMUL R20, R18, R14 ;  /* 0x0000000e12147228 */ /* 0x000fe40000000000 */
[----:B------:R-:W-:-:S05]  /*42a0*/  VIADD R22, R25, 0xffffffff ;  /* 0xffffffff19167836 */ /* 0x000fca0000000000 */
[----:B------:R-:W-:Y:S01]  /*42b0*/  ISETP.GT.U32.AND P0, PT, R22, 0x7feffffe, PT ;  /* 0x7feffffe1600780c */ /* 0x000fe20003f04070 */
[----:B------:R-:W-:-:S03]  /*42c0*/  DFMA R22, R20, -R6, R14 ;  /* 0x800000061416722b */ /* 0x000fc6000000000e */
[----:B------:R-:W-:-:S05]  /*42d0*/  ISETP.GT.U32.OR P0, PT, R27, 0x7feffffe, P0 ;  /* 0x7feffffe1b00780c */ /* 0x000fca0000704470 */
[----:B------:R-:W-:-:S08]  /*42e0*/  DFMA R22, R18, R22, R20 ;  /* 0x000000161216722b */ /* 0x000fd00000000014 */
[----:B------:R-:W-:Y:S05]  /*42f0*/  @P0 BRA `(.L_x_103) ;  /* 0x00000000006c0947 */ /* 0x000fea0003800000 */
[----:B------:R-:W-:-:S04]  /*4300*/  LOP3.LUT R18, R9, 0x7ff00000, RZ, 0xc0, !PT ;  /* 0x7ff0000009127812 */ /* 0x000fc800078ec0ff */
[CC--:B------:R-:W-:Y:S02]  /*4310*/  VIADDMNMX R4, R3.reuse, -R18.reuse, 0xb9600000, !PT ;  /* 0xb960000003047446 */ /* 0x0c0fe40007800912 */
[----:B------:R-:W-:Y:S02]  /*4320*/  ISETP.GE.U32.AND P0, PT, R3, R18, PT ;  /* 0x000000120300720c */ /* 0x000fe40003f06070 */
[----:B------:R-:W-:Y:S01]  /*4330*/  VIMNMX R3, PT, PT, R4, 0x46a00000, PT ;  /* 0x46a0000004037848 */ /* 0x000fe20003fe0100 */
[----:B------:R-:W-:Y:S01]  /*4340*/  IMAD.MOV.U32 R4, RZ, RZ, RZ ;  /* 0x000000ffff047224 */ /* 0x000fe200078e00ff */
[----:B------:R-:W-:-:S05]  /*4350*/  SEL R24, R24, 0x63400000, !P0 ;  /* 0x6340000018187807 */ /* 0x000fca0004000000 */
[----:B------:R-:W-:-:S04]  /*4360*/  IMAD.IADD R3, R3, 0x1, -R24 ;  /* 0x0000000103037824 */ /* 0x000fc800078e0a18 */
[----:B------:R-:W-:-:S06]  /*4370*/  VIADD R5, R3, 0x7fe00000 ;  /* 0x7fe0000003057836 */ /* 0x000fcc0000000000 */
[----:B------:R-:W-:-:S10]  /*4380*/  DMUL R18, R22, R4 ;  /* 0x0000000416127228 */ /* 0x000fd40000000000 */
[----:B------:R-:W-:-:S13]  /*4390*/  FSETP.GTU.AND P0, PT, |R19|, 1.469367938527859385e-39, PT ;  /* 0x001000001300780b */ /* 0x000fda0003f0c200 */
[----:B------:R-:W-:Y:S05]  /*43a0*/  @P0 BRA `(.L_x_104) ;  /* 0x0000000000940947 */ /* 0x000fea0003800000 */
[----:B------:R-:W-:Y:S01]  /*43b0*/  DFMA R6, R22, -R6, R14 ;  /* 0x800000061606722b */ /* 0x000fe2000000000e */
[----:B------:R-:W-:-:S09]  /*43c0*/  IMAD.MOV.U32 R4, RZ, RZ, RZ ;  /* 0x000000ffff047224 */ /* 0x000fd200078e00ff */
[C---:B------:R-:W-:Y:S02]  /*43d0*/  FSETP.NEU.AND P0, PT, R7.reuse, RZ, PT ;  /* 0x000000ff0700720b */ /* 0x040fe40003f0d000 */
[----:B------:R-:W-:-:S04]  /*43e0*/  LOP3.LUT R9, R7, 0x80000000, R9, 0x48, !PT ;  /* 0x8000000007097812 */ /* 0x000fc800078e4809 */
[----:B------:R-:W-:-:S07]  /*43f0*/  LOP3.LUT R5, R9, R5, RZ, 0xfc, !PT ;  /* 0x0000000509057212 */ /* 0x000fce00078efcff */
[----:B------:R-:W-:Y:S05]  /*4400*/  @!P0 BRA `(.L_x_104) ;  /* 0x00000000007c8947 */ /* 0x000fea0003800000 */
[----:B------:R-:W-:Y:S01]  /*4410*/  IMAD.MOV R7, RZ, RZ, -R3 ;  /* 0x000000ffff077224 */ /* 0x000fe200078e0a03 */
[----:B------:R-:W-:Y:S01]  /*4420*/  DMUL.RP R4, R22, R4 ;  /* 0x0000000416047228 */ /* 0x000fe20000008000 */
[----:B------:R-:W-:Y:S01]  /*4430*/  IMAD.MOV.U32 R6, RZ, RZ, RZ ;  /* 0x000000ffff067224 */ /* 0x000fe200078e00ff */
[----:B------:R-:W-:-:S05]  /*4440*/  IADD3 R3, PT, PT, -R3, -0x43300000, RZ ;  /* 0xbcd0000003037810 */ /* 0x000fca0007ffe1ff */
[----:B------:R-:W-:-:S03]  /*4450*/  DFMA R6, R18, -R6, R22 ;  /* 0x800000061206722b */ /* 0x000fc60000000016 */
[----:B------:R-:W-:-:S07]  /*4460*/  LOP3.LUT R9, R5, R9, RZ, 0x3c, !PT ;  /* 0x0000000905097212 */ /* 0x000fce00078e3cff */
[----:B------:R-:W-:-:S04]  /*4470*/  FSETP.NEU.AND P0, PT, |R7|, R3, PT ;  /* 0x000000030700720b */ /* 0x000fc80003f0d200 */
[----:B------:R-:W-:Y:S02]  /*4480*/  FSEL R18, R4, R18, !P0 ;  /* 0x0000001204127208 */ /* 0x000fe40004000000 */
[----:B------:R-:W-:Y:S01]  /*4490*/  FSEL R19, R9, R19, !P0 ;  /* 0x0000001309137208 */ /* 0x000fe20004000000 */
[----:B------:R-:W-:Y:S06]  /*44a0*/  BRA `(.L_x_104) ;  /* 0x0000000000547947 */ /* 0x000fec0003800000 */
.L_x_103:
[----:B------:R-:W-:-:S14]  /*44b0*/  DSETP.NAN.AND P0, PT, R4, R4, PT ;  /* 0x000000040400722a */ /* 0x000fdc0003f08000 */
[----:B------:R-:W-:Y:S05]  /*44c0*/  @P0 BRA `(.L_x_105) ;  /* 0x0000000000440947 */ /* 0x000fea0003800000 */
[----:B------:R-:W-:-:S14]  /*44d0*/  DSETP.NAN.AND P0, PT, R8, R8, PT ;  /* 0x000000080800722a */ /* 0x000fdc0003f08000 */
[----:B------:R-:W-:Y:S05]  /*44e0*/  @P0 BRA `(.L_x_106) ;  /* 0x0000000000300947 */ /* 0x000fea0003800000 */
[----:B------:R-:W-:Y:S01]  /*44f0*/  ISETP.NE.AND P0, PT, R25, R26, PT ;  /* 0x0000001a1900720c */ /* 0x000fe20003f05270 */
[----:B------:R-:W-:Y:S02]  /*4500*/  IMAD.MOV.U32 R18, RZ, RZ, 0x0 ;  /* 0x00000000ff127424 */ /* 0x000fe400078e00ff */
[----:B------:R-:W-:-:S10]  /*4510*/  IMAD.MOV.U32 R19, RZ, RZ, -0x80000 ;  /* 0xfff80000ff137424 */ /* 0x000fd400078e00ff */
[----:B------:R-:W-:Y:S05]  /*4520*/  @!P0 BRA `(.L_x_104) ;  /* 0x0000000000348947 */ /* 0x000fea0003800000 */
[----:B------:R-:W-:Y:S02]  /*4530*/  ISETP.NE.AND P0, PT, R25, 0x7ff00000, PT ;  /* 0x7ff000001900780c */ /* 0x000fe40003f05270 */
[----:B------:R-:W-:Y:S02]  /*4540*/  LOP3.LUT R19, R5, 0x80000000, R9, 0x48, !PT ;  /* 0x8000000005137812 */ /* 0x000fe400078e4809 */
[----:B------:R-:W-:-:S13]  /*4550*/  ISETP.EQ.OR P0, PT, R26, RZ, !P0 ;  /* 0x000000ff1a00720c */ /* 0x000fda0004702670 */
[----:B------:R-:W-:Y:S01]  /*4560*/  @P0 LOP3.LUT R3, R19, 0x7ff00000, RZ, 0xfc, !PT ;  /* 0x7ff0000013030812 */ /* 0x000fe200078efcff */
[----:B------:R-:W-:Y:S02]  /*4570*/  @!P0 IMAD.MOV.U32 R18, RZ, RZ, RZ ;  /* 0x000000ffff128224 */ /* 0x000fe400078e00ff */
[----:B------:R-:W-:Y:S02]  /*4580*/  @P0 IMAD.MOV.U32 R18, RZ, RZ, RZ ;  /* 0x000000ffff120224 */ /* 0x000fe400078e00ff */
[----:B------:R-:W-:Y:S01]  /*4590*/  @P0 IMAD.MOV.U32 R19, RZ, RZ, R3 ;  /* 0x000000ffff130224 */ /* 0x000fe200078e0003 */
[----:B------:R-:W-:Y:S06]  /*45a0*/  BRA `(.L_x_104) ;  /* 0x0000000000147947 */ /* 0x000fec0003800000 */
.L_x_106:
[----:B------:R-:W-:Y:S01]  /*45b0*/  LOP3.LUT R19, R9, 0x80000, RZ, 0xfc, !PT ;  /* 0x0008000009137812 */ /* 0x000fe200078efcff */
[----:B------:R-:W-:Y:S01]  /*45c0*/  IMAD.MOV.U32 R18, RZ, RZ, R8 ;  /* 0x000000ffff127224 */ /* 0x000fe200078e0008 */
[----:B------:R-:W-:Y:S06]  /*45d0*/  BRA `(.L_x_104) ;  /* 0x0000000000087947 */ /* 0x000fec0003800000 */
.L_x_105:
[----:B------:R-:W-:Y:S01]  /*45e0*/  LOP3.LUT R19, R5, 0x80000, RZ, 0xfc, !PT ;  /* 0x0008000005137812 */ /* 0x000fe200078efcff */
[----:B------:R-:W-:-:S07]  /*45f0*/  IMAD.MOV.U32 R18, RZ, RZ, R4 ;  /* 0x000000ffff127224 */ /* 0x000fce00078e0004 */
.L_x_104:
[----:B------:R-:W-:Y:S05]  /*4600*/  BSYNC.RECONVERGENT B3 ;  /* 0x0000000000037941 */ /* 0x000fea0003800200 */
.L_x_102:
[----:B------:R-:W-:Y:S02]  /*4610*/  IMAD.MOV.U32 R4, RZ, RZ, R0 ;  /* 0x000000ffff047224 */ /* 0x000fe400078e0000 */
[----:B------:R-:W-:Y:S02]  /*4620*/  IMAD.MOV.U32 R5, RZ, RZ, 0x0 ;  /* 0x00000000ff057424 */ /* 0x000fe400078e00ff */
[----:B------:R-:W-:Y:S02]  /*4630*/  IMAD.MOV.U32 R6, RZ, RZ, R18 ;  /* 0x000000ffff067224 */ /* 0x000fe400078e0012 */
[----:B------:R-:W-:Y:S01]  /*4640*/  IMAD.MOV.U32 R7, RZ, RZ, R19 ;  /* 0x000000ffff077224 */ /* 0x000fe200078e0013 */
[----:B------:R-:W-:Y:S06]  /*4650*/  RET.REL.NODEC R4 `(evaluation) ;  /* 0xffffffb804687950 */ /* 0x000fec0003c3ffff */
.L_x_107:
[----:B------:R-:W-:-:S00]  /*4660*/  BRA `(.L_x_107) ;  /* 0xfffffffc00fc7947 */ /* 0x000fc0000383ffff */
[----:B------:R-:W-:-:S00]  /*4670*/  NOP ;  /* 0x0000000000007918 */ /* 0x000fc00000000000 */
        /* <DEDUP_REMOVED lines=8> */
.L_x_136:


//--------------------- .nv.shared.reserved.0     --------------------------
	.section	.nv.shared.reserved.0,"aw",@nobits
	.weak		__nv_reservedSMEM_offset_0_alias
	.size		__nv_reservedSMEM_offset_0_alias, 0, 64
	.other		__nv_reservedSMEM_offset_0_alias,@"STO_CUDA_RESERVED_SHARED STV_DEFAULT"
__nv_reservedSMEM_offset_0_alias:
	.zero		0
	.zero		64


//--------------------- .nv.global                --------------------------
	.section	.nv.global,"aw",@nobits
	.align	8
.nv.global:
	.type		links,@object
	.size		links,(truth_values - links)
links:
	.zero		72000000
	.type		truth_values,@object
	.size		truth_values,(.L_0 - truth_values)
truth_values:
	.zero		3000000
.L_0:


//--------------------- .nv.constant0.evaluation  --------------------------
	.section	.nv.constant0.evaluation,"a",@progbits
	.sectionflags	@""
	.align	4
.nv.constant0.evaluation:
	.zero		1064


//--------------------- SYMBOLS --------------------------

	.type		.nv.reservedSmem.offset0,@object
	.size		.nv.reservedSmem.offset0,0x4
